//
// Generated by NVIDIA NVVM Compiler
//
// Compiler Build ID: CL-36424714
// Cuda compilation tools, release 13.0, V13.0.88
// Based on NVVM 20.0.0
//

.version 9.0
.target sm_100
.address_size 64

	// .globl	_Z6samplei
.global .align 4 .b8 precalc_xorwow_matrix[102400];
.global .align 4 .b8 precalc_xorwow_offset_matrix[102400];
.global .align 4 .b8 mrg32k3aM1[2304];
.global .align 4 .b8 mrg32k3aM2[2304];
.global .align 4 .b8 mrg32k3aM1SubSeq[2016];
.global .align 4 .b8 mrg32k3aM2SubSeq[2016];
.global .align 4 .b8 mrg32k3aM1Seq[2304];
.global .align 4 .b8 mrg32k3aM2Seq[2304];
.const .align 8 .b8 __cr_lgamma_table[72];
.const .align 8 .u64 d_eqn_masks;
.const .align 8 .u64 d_sols;
.const .align 4 .u32 d_num_eqns;
.const .align 4 .u32 d_num_vars;
.const .align 4 .u32 d_picked_eqn;
.const .align 8 .f64 d_gamma;
.global .align 8 .f64 d_total;
.global .align 1 .b8 _ZN33_INTERNAL_9809ef1e_4_k_cu_d_total4cuda3std3__45__cpo5beginE[1];
.global .align 1 .b8 _ZN33_INTERNAL_9809ef1e_4_k_cu_d_total4cuda3std3__45__cpo3endE[1];
.global .align 1 .b8 _ZN33_INTERNAL_9809ef1e_4_k_cu_d_total4cuda3std3__45__cpo6cbeginE[1];
.global .align 1 .b8 _ZN33_INTERNAL_9809ef1e_4_k_cu_d_total4cuda3std3__45__cpo4cendE[1];
.global .align 1 .b8 _ZN33_INTERNAL_9809ef1e_4_k_cu_d_total4cuda3std3__45__cpo6rbeginE[1];
.global .align 1 .b8 _ZN33_INTERNAL_9809ef1e_4_k_cu_d_total4cuda3std3__45__cpo4rendE[1];
.global .align 1 .b8 _ZN33_INTERNAL_9809ef1e_4_k_cu_d_total4cuda3std3__45__cpo7crbeginE[1];
.global .align 1 .b8 _ZN33_INTERNAL_9809ef1e_4_k_cu_d_total4cuda3std3__45__cpo5crendE[1];
.global .align 1 .b8 _ZN33_INTERNAL_9809ef1e_4_k_cu_d_total4cuda3std3__435_GLOBAL__N__9809ef1e_4_k_cu_d_total6ignoreE[1];
.global .align 1 .b8 _ZN33_INTERNAL_9809ef1e_4_k_cu_d_total4cuda3std3__419piecewise_constructE[1];
.global .align 1 .b8 _ZN33_INTERNAL_9809ef1e_4_k_cu_d_total4cuda3std3__48in_placeE[1];
.global .align 1 .b8 _ZN33_INTERNAL_9809ef1e_4_k_cu_d_total4cuda3std3__420unreachable_sentinelE[1];
.global .align 1 .b8 _ZN33_INTERNAL_9809ef1e_4_k_cu_d_total4cuda3std6ranges3__45__cpo4swapE[1];
.global .align 1 .b8 _ZN33_INTERNAL_9809ef1e_4_k_cu_d_total4cuda3std6ranges3__45__cpo9iter_moveE[1];
.global .align 1 .b8 _ZN33_INTERNAL_9809ef1e_4_k_cu_d_total4cuda3std6ranges3__45__cpo5beginE[1];
.global .align 1 .b8 _ZN33_INTERNAL_9809ef1e_4_k_cu_d_total4cuda3std6ranges3__45__cpo3endE[1];
.global .align 1 .b8 _ZN33_INTERNAL_9809ef1e_4_k_cu_d_total4cuda3std6ranges3__45__cpo6cbeginE[1];
.global .align 1 .b8 _ZN33_INTERNAL_9809ef1e_4_k_cu_d_total4cuda3std6ranges3__45__cpo4cendE[1];
.global .align 1 .b8 _ZN33_INTERNAL_9809ef1e_4_k_cu_d_total4cuda3std6ranges3__45__cpo7advanceE[1];
.global .align 1 .b8 _ZN33_INTERNAL_9809ef1e_4_k_cu_d_total4cuda3std6ranges3__45__cpo9iter_swapE[1];
.global .align 1 .b8 _ZN33_INTERNAL_9809ef1e_4_k_cu_d_total4cuda3std6ranges3__45__cpo4nextE[1];
.global .align 1 .b8 _ZN33_INTERNAL_9809ef1e_4_k_cu_d_total4cuda3std6ranges3__45__cpo4prevE[1];
.global .align 1 .b8 _ZN33_INTERNAL_9809ef1e_4_k_cu_d_total4cuda3std6ranges3__45__cpo4dataE[1];
.global .align 1 .b8 _ZN33_INTERNAL_9809ef1e_4_k_cu_d_total4cuda3std6ranges3__45__cpo5cdataE[1];
.global .align 1 .b8 _ZN33_INTERNAL_9809ef1e_4_k_cu_d_total4cuda3std6ranges3__45__cpo4sizeE[1];
.global .align 1 .b8 _ZN33_INTERNAL_9809ef1e_4_k_cu_d_total4cuda3std6ranges3__45__cpo5ssizeE[1];
.global .align 1 .b8 _ZN33_INTERNAL_9809ef1e_4_k_cu_d_total4cuda3std6ranges3__45__cpo8distanceE[1];
.global .align 1 .b8 _ZN33_INTERNAL_9809ef1e_4_k_cu_d_total6thrust24THRUST_300001_SM_1000_NS6system6detail10sequential3seqE[1];
.global .align 4 .b8 __cudart_i2opi_f[24] = {65, 144, 67, 60, 153, 149, 98, 219, 192, 221, 52, 245, 209, 87, 39, 252, 41, 21, 68, 78, 110, 131, 249, 162};

.visible .entry _Z6samplei(
	.param .u32 _Z6samplei_param_0
)
{
	.local .align 8 .b8 	__local_depot0[80];
	.reg .b64 	%SP;
	.reg .b64 	%SPL;
	.reg .pred 	%p<271>;
	.reg .b16 	%rs<12>;
	.reg .b32 	%r<2927>;
	.reg .b32 	%f<588>;
	.reg .b64 	%rd<283>;
	.reg .b64 	%fd<37>;

	mov.u64 	%SPL, __local_depot0;
	ld.param.u32 	%r1233, [_Z6samplei_param_0];
	add.u64 	%rd1, %SPL, 0;
	add.u64 	%rd2, %SPL, 0;
	add.u64 	%rd3, %SPL, 0;
	add.u64 	%rd4, %SPL, 0;
	add.u64 	%rd5, %SPL, 0;
	add.u64 	%rd6, %SPL, 0;
	add.u64 	%rd7, %SPL, 0;
	add.u64 	%rd8, %SPL, 0;
	add.u64 	%rd9, %SPL, 0;
	add.u64 	%rd10, %SPL, 0;
	add.u64 	%rd11, %SPL, 0;
	add.u64 	%rd12, %SPL, 0;
	add.u64 	%rd13, %SPL, 32;
	mov.u32 	%r1, %ctaid.x;
	mov.u32 	%r1234, %tid.x;
	cvt.u64.u32 	%rd267, %r1234;
	xor.b32  	%r1235, %r1233, -1429050551;
	mul.lo.s32 	%r1236, %r1235, 1099087573;
	setp.gt.s32 	%p1, %r1233, -1;
	selp.b32 	%r1237, -644748465, -1947113066, %p1;
	add.s32 	%r1238, %r1237, %r1236;
	add.s32 	%r2, %r1238, 6615241;
	add.s32 	%r1239, %r1236, 123456789;
	st.local.v2.u32 	[%rd13], {%r2, %r1239};
	xor.b32  	%r1240, %r1236, 362436069;
	add.s32 	%r1241, %r1237, 521288629;
	st.local.v2.u32 	[%rd13+8], {%r1240, %r1241};
	xor.b32  	%r1242, %r1237, 88675123;
	add.s32 	%r1243, %r1236, 5783321;
	st.local.v2.u32 	[%rd13+16], {%r1242, %r1243};
	setp.eq.s32 	%p2, %r1, 0;
	@%p2 bra 	$L__BB0_115;
	cvt.u64.u32 	%rd266, %r1;
	mov.b32 	%r2316, 0;
$L__BB0_2:
	mov.u64 	%rd16, %rd266;
	and.b64  	%rd17, %rd16, 3;
	setp.eq.s64 	%p3, %rd17, 0;
	@%p3 bra 	$L__BB0_114;
	mul.wide.u32 	%rd91, %r2316, 3200;
	mov.u64 	%rd92, precalc_xorwow_matrix;
	add.s64 	%rd18, %rd92, %rd91;
	mov.b32 	%r2329, 0;
	mov.u32 	%r2330, %r2329;
	mov.u32 	%r2331, %r2329;
	mov.u32 	%r2332, %r2329;
	mov.u32 	%r2333, %r2329;
	mov.u32 	%r2322, %r2329;
$L__BB0_4:
	mul.wide.u32 	%rd93, %r2322, 4;
	add.s64 	%rd94, %rd13, %rd93;
	ld.local.u32 	%r10, [%rd94+4];
	shl.b32 	%r11, %r2322, 5;
	mov.b32 	%r2328, 0;
$L__BB0_5:
	.pragma "nounroll";
	shr.u32 	%r1247, %r10, %r2328;
	and.b32  	%r1248, %r1247, 1;
	setp.eq.b32 	%p4, %r1248, 1;
	not.pred 	%p5, %p4;
	add.s32 	%r1249, %r11, %r2328;
	mul.lo.s32 	%r1250, %r1249, 5;
	mul.wide.u32 	%rd95, %r1250, 4;
	add.s64 	%rd19, %rd18, %rd95;
	@%p5 bra 	$L__BB0_7;
	ld.global.u32 	%r1251, [%rd19];
	xor.b32  	%r2333, %r2333, %r1251;
	ld.global.u32 	%r1252, [%rd19+4];
	xor.b32  	%r2332, %r2332, %r1252;
	ld.global.u32 	%r1253, [%rd19+8];
	xor.b32  	%r2331, %r2331, %r1253;
	ld.global.u32 	%r1254, [%rd19+12];
	xor.b32  	%r2330, %r2330, %r1254;
	ld.global.u32 	%r1255, [%rd19+16];
	xor.b32  	%r2329, %r2329, %r1255;
$L__BB0_7:
	and.b32  	%r1257, %r1247, 2;
	setp.eq.s32 	%p6, %r1257, 0;
	@%p6 bra 	$L__BB0_9;
	ld.global.u32 	%r1258, [%rd19+20];
	xor.b32  	%r2333, %r2333, %r1258;
	ld.global.u32 	%r1259, [%rd19+24];
	xor.b32  	%r2332, %r2332, %r1259;
	ld.global.u32 	%r1260, [%rd19+28];
	xor.b32  	%r2331, %r2331, %r1260;
	ld.global.u32 	%r1261, [%rd19+32];
	xor.b32  	%r2330, %r2330, %r1261;
	ld.global.u32 	%r1262, [%rd19+36];
	xor.b32  	%r2329, %r2329, %r1262;
$L__BB0_9:
	and.b32  	%r1264, %r1247, 4;
	setp.eq.s32 	%p7, %r1264, 0;
	@%p7 bra 	$L__BB0_11;
	ld.global.u32 	%r1265, [%rd19+40];
	xor.b32  	%r2333, %r2333, %r1265;
	ld.global.u32 	%r1266, [%rd19+44];
	xor.b32  	%r2332, %r2332, %r1266;
	ld.global.u32 	%r1267, [%rd19+48];
	xor.b32  	%r2331, %r2331, %r1267;
	ld.global.u32 	%r1268, [%rd19+52];
	xor.b32  	%r2330, %r2330, %r1268;
	ld.global.u32 	%r1269, [%rd19+56];
	xor.b32  	%r2329, %r2329, %r1269;
$L__BB0_11:
	and.b32  	%r1271, %r1247, 8;
	setp.eq.s32 	%p8, %r1271, 0;
	@%p8 bra 	$L__BB0_13;
	ld.global.u32 	%r1272, [%rd19+60];
	xor.b32  	%r2333, %r2333, %r1272;
	ld.global.u32 	%r1273, [%rd19+64];
	xor.b32  	%r2332, %r2332, %r1273;
	ld.global.u32 	%r1274, [%rd19+68];
	xor.b32  	%r2331, %r2331, %r1274;
	ld.global.u32 	%r1275, [%rd19+72];
	xor.b32  	%r2330, %r2330, %r1275;
	ld.global.u32 	%r1276, [%rd19+76];
	xor.b32  	%r2329, %r2329, %r1276;
$L__BB0_13:
	and.b32  	%r1278, %r1247, 16;
	setp.eq.s32 	%p9, %r1278, 0;
	@%p9 bra 	$L__BB0_15;
	ld.global.u32 	%r1279, [%rd19+80];
	xor.b32  	%r2333, %r2333, %r1279;
	ld.global.u32 	%r1280, [%rd19+84];
	xor.b32  	%r2332, %r2332, %r1280;
	ld.global.u32 	%r1281, [%rd19+88];
	xor.b32  	%r2331, %r2331, %r1281;
	ld.global.u32 	%r1282, [%rd19+92];
	xor.b32  	%r2330, %r2330, %r1282;
	ld.global.u32 	%r1283, [%rd19+96];
	xor.b32  	%r2329, %r2329, %r1283;
$L__BB0_15:
	and.b32  	%r1285, %r1247, 32;
	setp.eq.s32 	%p10, %r1285, 0;
	@%p10 bra 	$L__BB0_17;
	ld.global.u32 	%r1286, [%rd19+100];
	xor.b32  	%r2333, %r2333, %r1286;
	ld.global.u32 	%r1287, [%rd19+104];
	xor.b32  	%r2332, %r2332, %r1287;
	ld.global.u32 	%r1288, [%rd19+108];
	xor.b32  	%r2331, %r2331, %r1288;
	ld.global.u32 	%r1289, [%rd19+112];
	xor.b32  	%r2330, %r2330, %r1289;
	ld.global.u32 	%r1290, [%rd19+116];
	xor.b32  	%r2329, %r2329, %r1290;
$L__BB0_17:
	and.b32  	%r1292, %r1247, 64;
	setp.eq.s32 	%p11, %r1292, 0;
	@%p11 bra 	$L__BB0_19;
	ld.global.u32 	%r1293, [%rd19+120];
	xor.b32  	%r2333, %r2333, %r1293;
	ld.global.u32 	%r1294, [%rd19+124];
	xor.b32  	%r2332, %r2332, %r1294;
	ld.global.u32 	%r1295, [%rd19+128];
	xor.b32  	%r2331, %r2331, %r1295;
	ld.global.u32 	%r1296, [%rd19+132];
	xor.b32  	%r2330, %r2330, %r1296;
	ld.global.u32 	%r1297, [%rd19+136];
	xor.b32  	%r2329, %r2329, %r1297;
$L__BB0_19:
	and.b32  	%r1299, %r1247, 128;
	setp.eq.s32 	%p12, %r1299, 0;
	@%p12 bra 	$L__BB0_21;
	ld.global.u32 	%r1300, [%rd19+140];
	xor.b32  	%r2333, %r2333, %r1300;
	ld.global.u32 	%r1301, [%rd19+144];
	xor.b32  	%r2332, %r2332, %r1301;
	ld.global.u32 	%r1302, [%rd19+148];
	xor.b32  	%r2331, %r2331, %r1302;
	ld.global.u32 	%r1303, [%rd19+152];
	xor.b32  	%r2330, %r2330, %r1303;
	ld.global.u32 	%r1304, [%rd19+156];
	xor.b32  	%r2329, %r2329, %r1304;
$L__BB0_21:
	and.b32  	%r1306, %r1247, 256;
	setp.eq.s32 	%p13, %r1306, 0;
	@%p13 bra 	$L__BB0_23;
	ld.global.u32 	%r1307, [%rd19+160];
	xor.b32  	%r2333, %r2333, %r1307;
	ld.global.u32 	%r1308, [%rd19+164];
	xor.b32  	%r2332, %r2332, %r1308;
	ld.global.u32 	%r1309, [%rd19+168];
	xor.b32  	%r2331, %r2331, %r1309;
	ld.global.u32 	%r1310, [%rd19+172];
	xor.b32  	%r2330, %r2330, %r1310;
	ld.global.u32 	%r1311, [%rd19+176];
	xor.b32  	%r2329, %r2329, %r1311;
$L__BB0_23:
	and.b32  	%r1313, %r1247, 512;
	setp.eq.s32 	%p14, %r1313, 0;
	@%p14 bra 	$L__BB0_25;
	ld.global.u32 	%r1314, [%rd19+180];
	xor.b32  	%r2333, %r2333, %r1314;
	ld.global.u32 	%r1315, [%rd19+184];
	xor.b32  	%r2332, %r2332, %r1315;
	ld.global.u32 	%r1316, [%rd19+188];
	xor.b32  	%r2331, %r2331, %r1316;
	ld.global.u32 	%r1317, [%rd19+192];
	xor.b32  	%r2330, %r2330, %r1317;
	ld.global.u32 	%r1318, [%rd19+196];
	xor.b32  	%r2329, %r2329, %r1318;
$L__BB0_25:
	and.b32  	%r1320, %r1247, 1024;
	setp.eq.s32 	%p15, %r1320, 0;
	@%p15 bra 	$L__BB0_27;
	ld.global.u32 	%r1321, [%rd19+200];
	xor.b32  	%r2333, %r2333, %r1321;
	ld.global.u32 	%r1322, [%rd19+204];
	xor.b32  	%r2332, %r2332, %r1322;
	ld.global.u32 	%r1323, [%rd19+208];
	xor.b32  	%r2331, %r2331, %r1323;
	ld.global.u32 	%r1324, [%rd19+212];
	xor.b32  	%r2330, %r2330, %r1324;
	ld.global.u32 	%r1325, [%rd19+216];
	xor.b32  	%r2329, %r2329, %r1325;
$L__BB0_27:
	and.b32  	%r1327, %r1247, 2048;
	setp.eq.s32 	%p16, %r1327, 0;
	@%p16 bra 	$L__BB0_29;
	ld.global.u32 	%r1328, [%rd19+220];
	xor.b32  	%r2333, %r2333, %r1328;
	ld.global.u32 	%r1329, [%rd19+224];
	xor.b32  	%r2332, %r2332, %r1329;
	ld.global.u32 	%r1330, [%rd19+228];
	xor.b32  	%r2331, %r2331, %r1330;
	ld.global.u32 	%r1331, [%rd19+232];
	xor.b32  	%r2330, %r2330, %r1331;
	ld.global.u32 	%r1332, [%rd19+236];
	xor.b32  	%r2329, %r2329, %r1332;
$L__BB0_29:
	and.b32  	%r1334, %r1247, 4096;
	setp.eq.s32 	%p17, %r1334, 0;
	@%p17 bra 	$L__BB0_31;
	ld.global.u32 	%r1335, [%rd19+240];
	xor.b32  	%r2333, %r2333, %r1335;
	ld.global.u32 	%r1336, [%rd19+244];
	xor.b32  	%r2332, %r2332, %r1336;
	ld.global.u32 	%r1337, [%rd19+248];
	xor.b32  	%r2331, %r2331, %r1337;
	ld.global.u32 	%r1338, [%rd19+252];
	xor.b32  	%r2330, %r2330, %r1338;
	ld.global.u32 	%r1339, [%rd19+256];
	xor.b32  	%r2329, %r2329, %r1339;
$L__BB0_31:
	and.b32  	%r1341, %r1247, 8192;
	setp.eq.s32 	%p18, %r1341, 0;
	@%p18 bra 	$L__BB0_33;
	ld.global.u32 	%r1342, [%rd19+260];
	xor.b32  	%r2333, %r2333, %r1342;
	ld.global.u32 	%r1343, [%rd19+264];
	xor.b32  	%r2332, %r2332, %r1343;
	ld.global.u32 	%r1344, [%rd19+268];
	xor.b32  	%r2331, %r2331, %r1344;
	ld.global.u32 	%r1345, [%rd19+272];
	xor.b32  	%r2330, %r2330, %r1345;
	ld.global.u32 	%r1346, [%rd19+276];
	xor.b32  	%r2329, %r2329, %r1346;
$L__BB0_33:
	and.b32  	%r1348, %r1247, 16384;
	setp.eq.s32 	%p19, %r1348, 0;
	@%p19 bra 	$L__BB0_35;
	ld.global.u32 	%r1349, [%rd19+280];
	xor.b32  	%r2333, %r2333, %r1349;
	ld.global.u32 	%r1350, [%rd19+284];
	xor.b32  	%r2332, %r2332, %r1350;
	ld.global.u32 	%r1351, [%rd19+288];
	xor.b32  	%r2331, %r2331, %r1351;
	ld.global.u32 	%r1352, [%rd19+292];
	xor.b32  	%r2330, %r2330, %r1352;
	ld.global.u32 	%r1353, [%rd19+296];
	xor.b32  	%r2329, %r2329, %r1353;
$L__BB0_35:
	and.b32  	%r1355, %r1247, 32768;
	setp.eq.s32 	%p20, %r1355, 0;
	@%p20 bra 	$L__BB0_37;
	ld.global.u32 	%r1356, [%rd19+300];
	xor.b32  	%r2333, %r2333, %r1356;
	ld.global.u32 	%r1357, [%rd19+304];
	xor.b32  	%r2332, %r2332, %r1357;
	ld.global.u32 	%r1358, [%rd19+308];
	xor.b32  	%r2331, %r2331, %r1358;
	ld.global.u32 	%r1359, [%rd19+312];
	xor.b32  	%r2330, %r2330, %r1359;
	ld.global.u32 	%r1360, [%rd19+316];
	xor.b32  	%r2329, %r2329, %r1360;
$L__BB0_37:
	add.s32 	%r2328, %r2328, 16;
	setp.ne.s32 	%p21, %r2328, 32;
	@%p21 bra 	$L__BB0_5;
	mad.lo.s32 	%r1361, %r2322, -31, %r11;
	add.s32 	%r2322, %r1361, 1;
	setp.ne.s32 	%p22, %r2322, 5;
	@%p22 bra 	$L__BB0_4;
	st.local.u32 	[%rd13+4], %r2333;
	st.local.v2.u32 	[%rd13+8], {%r2332, %r2331};
	st.local.v2.u32 	[%rd13+16], {%r2330, %r2329};
	setp.eq.s64 	%p23, %rd17, 1;
	@%p23 bra 	$L__BB0_114;
	mov.b32 	%r2421, 0;
	mov.u32 	%r2422, %r2421;
	mov.u32 	%r2423, %r2421;
	mov.u32 	%r2424, %r2421;
	mov.u32 	%r2425, %r2421;
	mov.u32 	%r2414, %r2421;
$L__BB0_41:
	mul.wide.u32 	%rd96, %r2414, 4;
	add.s64 	%rd97, %rd13, %rd96;
	ld.local.u32 	%r186, [%rd97+4];
	shl.b32 	%r187, %r2414, 5;
	mov.b32 	%r2420, 0;
$L__BB0_42:
	.pragma "nounroll";
	shr.u32 	%r1364, %r186, %r2420;
	and.b32  	%r1365, %r1364, 1;
	setp.eq.b32 	%p24, %r1365, 1;
	not.pred 	%p25, %p24;
	add.s32 	%r1366, %r187, %r2420;
	mul.lo.s32 	%r1367, %r1366, 5;
	mul.wide.u32 	%rd98, %r1367, 4;
	add.s64 	%rd20, %rd18, %rd98;
	@%p25 bra 	$L__BB0_44;
	ld.global.u32 	%r1368, [%rd20];
	xor.b32  	%r2425, %r2425, %r1368;
	ld.global.u32 	%r1369, [%rd20+4];
	xor.b32  	%r2424, %r2424, %r1369;
	ld.global.u32 	%r1370, [%rd20+8];
	xor.b32  	%r2423, %r2423, %r1370;
	ld.global.u32 	%r1371, [%rd20+12];
	xor.b32  	%r2422, %r2422, %r1371;
	ld.global.u32 	%r1372, [%rd20+16];
	xor.b32  	%r2421, %r2421, %r1372;
$L__BB0_44:
	and.b32  	%r1374, %r1364, 2;
	setp.eq.s32 	%p26, %r1374, 0;
	@%p26 bra 	$L__BB0_46;
	ld.global.u32 	%r1375, [%rd20+20];
	xor.b32  	%r2425, %r2425, %r1375;
	ld.global.u32 	%r1376, [%rd20+24];
	xor.b32  	%r2424, %r2424, %r1376;
	ld.global.u32 	%r1377, [%rd20+28];
	xor.b32  	%r2423, %r2423, %r1377;
	ld.global.u32 	%r1378, [%rd20+32];
	xor.b32  	%r2422, %r2422, %r1378;
	ld.global.u32 	%r1379, [%rd20+36];
	xor.b32  	%r2421, %r2421, %r1379;
$L__BB0_46:
	and.b32  	%r1381, %r1364, 4;
	setp.eq.s32 	%p27, %r1381, 0;
	@%p27 bra 	$L__BB0_48;
	ld.global.u32 	%r1382, [%rd20+40];
	xor.b32  	%r2425, %r2425, %r1382;
	ld.global.u32 	%r1383, [%rd20+44];
	xor.b32  	%r2424, %r2424, %r1383;
	ld.global.u32 	%r1384, [%rd20+48];
	xor.b32  	%r2423, %r2423, %r1384;
	ld.global.u32 	%r1385, [%rd20+52];
	xor.b32  	%r2422, %r2422, %r1385;
	ld.global.u32 	%r1386, [%rd20+56];
	xor.b32  	%r2421, %r2421, %r1386;
$L__BB0_48:
	and.b32  	%r1388, %r1364, 8;
	setp.eq.s32 	%p28, %r1388, 0;
	@%p28 bra 	$L__BB0_50;
	ld.global.u32 	%r1389, [%rd20+60];
	xor.b32  	%r2425, %r2425, %r1389;
	ld.global.u32 	%r1390, [%rd20+64];
	xor.b32  	%r2424, %r2424, %r1390;
	ld.global.u32 	%r1391, [%rd20+68];
	xor.b32  	%r2423, %r2423, %r1391;
	ld.global.u32 	%r1392, [%rd20+72];
	xor.b32  	%r2422, %r2422, %r1392;
	ld.global.u32 	%r1393, [%rd20+76];
	xor.b32  	%r2421, %r2421, %r1393;
$L__BB0_50:
	and.b32  	%r1395, %r1364, 16;
	setp.eq.s32 	%p29, %r1395, 0;
	@%p29 bra 	$L__BB0_52;
	ld.global.u32 	%r1396, [%rd20+80];
	xor.b32  	%r2425, %r2425, %r1396;
	ld.global.u32 	%r1397, [%rd20+84];
	xor.b32  	%r2424, %r2424, %r1397;
	ld.global.u32 	%r1398, [%rd20+88];
	xor.b32  	%r2423, %r2423, %r1398;
	ld.global.u32 	%r1399, [%rd20+92];
	xor.b32  	%r2422, %r2422, %r1399;
	ld.global.u32 	%r1400, [%rd20+96];
	xor.b32  	%r2421, %r2421, %r1400;
$L__BB0_52:
	and.b32  	%r1402, %r1364, 32;
	setp.eq.s32 	%p30, %r1402, 0;
	@%p30 bra 	$L__BB0_54;
	ld.global.u32 	%r1403, [%rd20+100];
	xor.b32  	%r2425, %r2425, %r1403;
	ld.global.u32 	%r1404, [%rd20+104];
	xor.b32  	%r2424, %r2424, %r1404;
	ld.global.u32 	%r1405, [%rd20+108];
	xor.b32  	%r2423, %r2423, %r1405;
	ld.global.u32 	%r1406, [%rd20+112];
	xor.b32  	%r2422, %r2422, %r1406;
	ld.global.u32 	%r1407, [%rd20+116];
	xor.b32  	%r2421, %r2421, %r1407;
$L__BB0_54:
	and.b32  	%r1409, %r1364, 64;
	setp.eq.s32 	%p31, %r1409, 0;
	@%p31 bra 	$L__BB0_56;
	ld.global.u32 	%r1410, [%rd20+120];
	xor.b32  	%r2425, %r2425, %r1410;
	ld.global.u32 	%r1411, [%rd20+124];
	xor.b32  	%r2424, %r2424, %r1411;
	ld.global.u32 	%r1412, [%rd20+128];
	xor.b32  	%r2423, %r2423, %r1412;
	ld.global.u32 	%r1413, [%rd20+132];
	xor.b32  	%r2422, %r2422, %r1413;
	ld.global.u32 	%r1414, [%rd20+136];
	xor.b32  	%r2421, %r2421, %r1414;
$L__BB0_56:
	and.b32  	%r1416, %r1364, 128;
	setp.eq.s32 	%p32, %r1416, 0;
	@%p32 bra 	$L__BB0_58;
	ld.global.u32 	%r1417, [%rd20+140];
	xor.b32  	%r2425, %r2425, %r1417;
	ld.global.u32 	%r1418, [%rd20+144];
	xor.b32  	%r2424, %r2424, %r1418;
	ld.global.u32 	%r1419, [%rd20+148];
	xor.b32  	%r2423, %r2423, %r1419;
	ld.global.u32 	%r1420, [%rd20+152];
	xor.b32  	%r2422, %r2422, %r1420;
	ld.global.u32 	%r1421, [%rd20+156];
	xor.b32  	%r2421, %r2421, %r1421;
$L__BB0_58:
	and.b32  	%r1423, %r1364, 256;
	setp.eq.s32 	%p33, %r1423, 0;
	@%p33 bra 	$L__BB0_60;
	ld.global.u32 	%r1424, [%rd20+160];
	xor.b32  	%r2425, %r2425, %r1424;
	ld.global.u32 	%r1425, [%rd20+164];
	xor.b32  	%r2424, %r2424, %r1425;
	ld.global.u32 	%r1426, [%rd20+168];
	xor.b32  	%r2423, %r2423, %r1426;
	ld.global.u32 	%r1427, [%rd20+172];
	xor.b32  	%r2422, %r2422, %r1427;
	ld.global.u32 	%r1428, [%rd20+176];
	xor.b32  	%r2421, %r2421, %r1428;
$L__BB0_60:
	and.b32  	%r1430, %r1364, 512;
	setp.eq.s32 	%p34, %r1430, 0;
	@%p34 bra 	$L__BB0_62;
	ld.global.u32 	%r1431, [%rd20+180];
	xor.b32  	%r2425, %r2425, %r1431;
	ld.global.u32 	%r1432, [%rd20+184];
	xor.b32  	%r2424, %r2424, %r1432;
	ld.global.u32 	%r1433, [%rd20+188];
	xor.b32  	%r2423, %r2423, %r1433;
	ld.global.u32 	%r1434, [%rd20+192];
	xor.b32  	%r2422, %r2422, %r1434;
	ld.global.u32 	%r1435, [%rd20+196];
	xor.b32  	%r2421, %r2421, %r1435;
$L__BB0_62:
	and.b32  	%r1437, %r1364, 1024;
	setp.eq.s32 	%p35, %r1437, 0;
	@%p35 bra 	$L__BB0_64;
	ld.global.u32 	%r1438, [%rd20+200];
	xor.b32  	%r2425, %r2425, %r1438;
	ld.global.u32 	%r1439, [%rd20+204];
	xor.b32  	%r2424, %r2424, %r1439;
	ld.global.u32 	%r1440, [%rd20+208];
	xor.b32  	%r2423, %r2423, %r1440;
	ld.global.u32 	%r1441, [%rd20+212];
	xor.b32  	%r2422, %r2422, %r1441;
	ld.global.u32 	%r1442, [%rd20+216];
	xor.b32  	%r2421, %r2421, %r1442;
$L__BB0_64:
	and.b32  	%r1444, %r1364, 2048;
	setp.eq.s32 	%p36, %r1444, 0;
	@%p36 bra 	$L__BB0_66;
	ld.global.u32 	%r1445, [%rd20+220];
	xor.b32  	%r2425, %r2425, %r1445;
	ld.global.u32 	%r1446, [%rd20+224];
	xor.b32  	%r2424, %r2424, %r1446;
	ld.global.u32 	%r1447, [%rd20+228];
	xor.b32  	%r2423, %r2423, %r1447;
	ld.global.u32 	%r1448, [%rd20+232];
	xor.b32  	%r2422, %r2422, %r1448;
	ld.global.u32 	%r1449, [%rd20+236];
	xor.b32  	%r2421, %r2421, %r1449;
$L__BB0_66:
	and.b32  	%r1451, %r1364, 4096;
	setp.eq.s32 	%p37, %r1451, 0;
	@%p37 bra 	$L__BB0_68;
	ld.global.u32 	%r1452, [%rd20+240];
	xor.b32  	%r2425, %r2425, %r1452;
	ld.global.u32 	%r1453, [%rd20+244];
	xor.b32  	%r2424, %r2424, %r1453;
	ld.global.u32 	%r1454, [%rd20+248];
	xor.b32  	%r2423, %r2423, %r1454;
	ld.global.u32 	%r1455, [%rd20+252];
	xor.b32  	%r2422, %r2422, %r1455;
	ld.global.u32 	%r1456, [%rd20+256];
	xor.b32  	%r2421, %r2421, %r1456;
$L__BB0_68:
	and.b32  	%r1458, %r1364, 8192;
	setp.eq.s32 	%p38, %r1458, 0;
	@%p38 bra 	$L__BB0_70;
	ld.global.u32 	%r1459, [%rd20+260];
	xor.b32  	%r2425, %r2425, %r1459;
	ld.global.u32 	%r1460, [%rd20+264];
	xor.b32  	%r2424, %r2424, %r1460;
	ld.global.u32 	%r1461, [%rd20+268];
	xor.b32  	%r2423, %r2423, %r1461;
	ld.global.u32 	%r1462, [%rd20+272];
	xor.b32  	%r2422, %r2422, %r1462;
	ld.global.u32 	%r1463, [%rd20+276];
	xor.b32  	%r2421, %r2421, %r1463;
$L__BB0_70:
	and.b32  	%r1465, %r1364, 16384;
	setp.eq.s32 	%p39, %r1465, 0;
	@%p39 bra 	$L__BB0_72;
	ld.global.u32 	%r1466, [%rd20+280];
	xor.b32  	%r2425, %r2425, %r1466;
	ld.global.u32 	%r1467, [%rd20+284];
	xor.b32  	%r2424, %r2424, %r1467;
	ld.global.u32 	%r1468, [%rd20+288];
	xor.b32  	%r2423, %r2423, %r1468;
	ld.global.u32 	%r1469, [%rd20+292];
	xor.b32  	%r2422, %r2422, %r1469;
	ld.global.u32 	%r1470, [%rd20+296];
	xor.b32  	%r2421, %r2421, %r1470;
$L__BB0_72:
	and.b32  	%r1472, %r1364, 32768;
	setp.eq.s32 	%p40, %r1472, 0;
	@%p40 bra 	$L__BB0_74;
	ld.global.u32 	%r1473, [%rd20+300];
	xor.b32  	%r2425, %r2425, %r1473;
	ld.global.u32 	%r1474, [%rd20+304];
	xor.b32  	%r2424, %r2424, %r1474;
	ld.global.u32 	%r1475, [%rd20+308];
	xor.b32  	%r2423, %r2423, %r1475;
	ld.global.u32 	%r1476, [%rd20+312];
	xor.b32  	%r2422, %r2422, %r1476;
	ld.global.u32 	%r1477, [%rd20+316];
	xor.b32  	%r2421, %r2421, %r1477;
$L__BB0_74:
	add.s32 	%r2420, %r2420, 16;
	setp.ne.s32 	%p41, %r2420, 32;
	@%p41 bra 	$L__BB0_42;
	mad.lo.s32 	%r1478, %r2414, -31, %r187;
	add.s32 	%r2414, %r1478, 1;
	setp.ne.s32 	%p42, %r2414, 5;
	@%p42 bra 	$L__BB0_41;
	st.local.u32 	[%rd13+4], %r2425;
	st.local.v2.u32 	[%rd13+8], {%r2424, %r2423};
	st.local.v2.u32 	[%rd13+16], {%r2422, %r2421};
	setp.ne.s64 	%p43, %rd17, 3;
	@%p43 bra 	$L__BB0_114;
	mov.b32 	%r2513, 0;
	mov.u32 	%r2514, %r2513;
	mov.u32 	%r2515, %r2513;
	mov.u32 	%r2516, %r2513;
	mov.u32 	%r2517, %r2513;
	mov.u32 	%r2506, %r2513;
$L__BB0_78:
	mul.wide.u32 	%rd99, %r2506, 4;
	add.s64 	%rd100, %rd13, %rd99;
	ld.local.u32 	%r362, [%rd100+4];
	shl.b32 	%r363, %r2506, 5;
	mov.b32 	%r2512, 0;
$L__BB0_79:
	.pragma "nounroll";
	shr.u32 	%r1481, %r362, %r2512;
	and.b32  	%r1482, %r1481, 1;
	setp.eq.b32 	%p44, %r1482, 1;
	not.pred 	%p45, %p44;
	add.s32 	%r1483, %r363, %r2512;
	mul.lo.s32 	%r1484, %r1483, 5;
	mul.wide.u32 	%rd101, %r1484, 4;
	add.s64 	%rd21, %rd18, %rd101;
	@%p45 bra 	$L__BB0_81;
	ld.global.u32 	%r1485, [%rd21];
	xor.b32  	%r2517, %r2517, %r1485;
	ld.global.u32 	%r1486, [%rd21+4];
	xor.b32  	%r2516, %r2516, %r1486;
	ld.global.u32 	%r1487, [%rd21+8];
	xor.b32  	%r2515, %r2515, %r1487;
	ld.global.u32 	%r1488, [%rd21+12];
	xor.b32  	%r2514, %r2514, %r1488;
	ld.global.u32 	%r1489, [%rd21+16];
	xor.b32  	%r2513, %r2513, %r1489;
$L__BB0_81:
	and.b32  	%r1491, %r1481, 2;
	setp.eq.s32 	%p46, %r1491, 0;
	@%p46 bra 	$L__BB0_83;
	ld.global.u32 	%r1492, [%rd21+20];
	xor.b32  	%r2517, %r2517, %r1492;
	ld.global.u32 	%r1493, [%rd21+24];
	xor.b32  	%r2516, %r2516, %r1493;
	ld.global.u32 	%r1494, [%rd21+28];
	xor.b32  	%r2515, %r2515, %r1494;
	ld.global.u32 	%r1495, [%rd21+32];
	xor.b32  	%r2514, %r2514, %r1495;
	ld.global.u32 	%r1496, [%rd21+36];
	xor.b32  	%r2513, %r2513, %r1496;
$L__BB0_83:
	and.b32  	%r1498, %r1481, 4;
	setp.eq.s32 	%p47, %r1498, 0;
	@%p47 bra 	$L__BB0_85;
	ld.global.u32 	%r1499, [%rd21+40];
	xor.b32  	%r2517, %r2517, %r1499;
	ld.global.u32 	%r1500, [%rd21+44];
	xor.b32  	%r2516, %r2516, %r1500;
	ld.global.u32 	%r1501, [%rd21+48];
	xor.b32  	%r2515, %r2515, %r1501;
	ld.global.u32 	%r1502, [%rd21+52];
	xor.b32  	%r2514, %r2514, %r1502;
	ld.global.u32 	%r1503, [%rd21+56];
	xor.b32  	%r2513, %r2513, %r1503;
$L__BB0_85:
	and.b32  	%r1505, %r1481, 8;
	setp.eq.s32 	%p48, %r1505, 0;
	@%p48 bra 	$L__BB0_87;
	ld.global.u32 	%r1506, [%rd21+60];
	xor.b32  	%r2517, %r2517, %r1506;
	ld.global.u32 	%r1507, [%rd21+64];
	xor.b32  	%r2516, %r2516, %r1507;
	ld.global.u32 	%r1508, [%rd21+68];
	xor.b32  	%r2515, %r2515, %r1508;
	ld.global.u32 	%r1509, [%rd21+72];
	xor.b32  	%r2514, %r2514, %r1509;
	ld.global.u32 	%r1510, [%rd21+76];
	xor.b32  	%r2513, %r2513, %r1510;
$L__BB0_87:
	and.b32  	%r1512, %r1481, 16;
	setp.eq.s32 	%p49, %r1512, 0;
	@%p49 bra 	$L__BB0_89;
	ld.global.u32 	%r1513, [%rd21+80];
	xor.b32  	%r2517, %r2517, %r1513;
	ld.global.u32 	%r1514, [%rd21+84];
	xor.b32  	%r2516, %r2516, %r1514;
	ld.global.u32 	%r1515, [%rd21+88];
	xor.b32  	%r2515, %r2515, %r1515;
	ld.global.u32 	%r1516, [%rd21+92];
	xor.b32  	%r2514, %r2514, %r1516;
	ld.global.u32 	%r1517, [%rd21+96];
	xor.b32  	%r2513, %r2513, %r1517;
$L__BB0_89:
	and.b32  	%r1519, %r1481, 32;
	setp.eq.s32 	%p50, %r1519, 0;
	@%p50 bra 	$L__BB0_91;
	ld.global.u32 	%r1520, [%rd21+100];
	xor.b32  	%r2517, %r2517, %r1520;
	ld.global.u32 	%r1521, [%rd21+104];
	xor.b32  	%r2516, %r2516, %r1521;
	ld.global.u32 	%r1522, [%rd21+108];
	xor.b32  	%r2515, %r2515, %r1522;
	ld.global.u32 	%r1523, [%rd21+112];
	xor.b32  	%r2514, %r2514, %r1523;
	ld.global.u32 	%r1524, [%rd21+116];
	xor.b32  	%r2513, %r2513, %r1524;
$L__BB0_91:
	and.b32  	%r1526, %r1481, 64;
	setp.eq.s32 	%p51, %r1526, 0;
	@%p51 bra 	$L__BB0_93;
	ld.global.u32 	%r1527, [%rd21+120];
	xor.b32  	%r2517, %r2517, %r1527;
	ld.global.u32 	%r1528, [%rd21+124];
	xor.b32  	%r2516, %r2516, %r1528;
	ld.global.u32 	%r1529, [%rd21+128];
	xor.b32  	%r2515, %r2515, %r1529;
	ld.global.u32 	%r1530, [%rd21+132];
	xor.b32  	%r2514, %r2514, %r1530;
	ld.global.u32 	%r1531, [%rd21+136];
	xor.b32  	%r2513, %r2513, %r1531;
$L__BB0_93:
	and.b32  	%r1533, %r1481, 128;
	setp.eq.s32 	%p52, %r1533, 0;
	@%p52 bra 	$L__BB0_95;
	ld.global.u32 	%r1534, [%rd21+140];
	xor.b32  	%r2517, %r2517, %r1534;
	ld.global.u32 	%r1535, [%rd21+144];
	xor.b32  	%r2516, %r2516, %r1535;
	ld.global.u32 	%r1536, [%rd21+148];
	xor.b32  	%r2515, %r2515, %r1536;
	ld.global.u32 	%r1537, [%rd21+152];
	xor.b32  	%r2514, %r2514, %r1537;
	ld.global.u32 	%r1538, [%rd21+156];
	xor.b32  	%r2513, %r2513, %r1538;
$L__BB0_95:
	and.b32  	%r1540, %r1481, 256;
	setp.eq.s32 	%p53, %r1540, 0;
	@%p53 bra 	$L__BB0_97;
	ld.global.u32 	%r1541, [%rd21+160];
	xor.b32  	%r2517, %r2517, %r1541;
	ld.global.u32 	%r1542, [%rd21+164];
	xor.b32  	%r2516, %r2516, %r1542;
	ld.global.u32 	%r1543, [%rd21+168];
	xor.b32  	%r2515, %r2515, %r1543;
	ld.global.u32 	%r1544, [%rd21+172];
	xor.b32  	%r2514, %r2514, %r1544;
	ld.global.u32 	%r1545, [%rd21+176];
	xor.b32  	%r2513, %r2513, %r1545;
$L__BB0_97:
	and.b32  	%r1547, %r1481, 512;
	setp.eq.s32 	%p54, %r1547, 0;
	@%p54 bra 	$L__BB0_99;
	ld.global.u32 	%r1548, [%rd21+180];
	xor.b32  	%r2517, %r2517, %r1548;
	ld.global.u32 	%r1549, [%rd21+184];
	xor.b32  	%r2516, %r2516, %r1549;
	ld.global.u32 	%r1550, [%rd21+188];
	xor.b32  	%r2515, %r2515, %r1550;
	ld.global.u32 	%r1551, [%rd21+192];
	xor.b32  	%r2514, %r2514, %r1551;
	ld.global.u32 	%r1552, [%rd21+196];
	xor.b32  	%r2513, %r2513, %r1552;
$L__BB0_99:
	and.b32  	%r1554, %r1481, 1024;
	setp.eq.s32 	%p55, %r1554, 0;
	@%p55 bra 	$L__BB0_101;
	ld.global.u32 	%r1555, [%rd21+200];
	xor.b32  	%r2517, %r2517, %r1555;
	ld.global.u32 	%r1556, [%rd21+204];
	xor.b32  	%r2516, %r2516, %r1556;
	ld.global.u32 	%r1557, [%rd21+208];
	xor.b32  	%r2515, %r2515, %r1557;
	ld.global.u32 	%r1558, [%rd21+212];
	xor.b32  	%r2514, %r2514, %r1558;
	ld.global.u32 	%r1559, [%rd21+216];
	xor.b32  	%r2513, %r2513, %r1559;
$L__BB0_101:
	and.b32  	%r1561, %r1481, 2048;
	setp.eq.s32 	%p56, %r1561, 0;
	@%p56 bra 	$L__BB0_103;
	ld.global.u32 	%r1562, [%rd21+220];
	xor.b32  	%r2517, %r2517, %r1562;
	ld.global.u32 	%r1563, [%rd21+224];
	xor.b32  	%r2516, %r2516, %r1563;
	ld.global.u32 	%r1564, [%rd21+228];
	xor.b32  	%r2515, %r2515, %r1564;
	ld.global.u32 	%r1565, [%rd21+232];
	xor.b32  	%r2514, %r2514, %r1565;
	ld.global.u32 	%r1566, [%rd21+236];
	xor.b32  	%r2513, %r2513, %r1566;
$L__BB0_103:
	and.b32  	%r1568, %r1481, 4096;
	setp.eq.s32 	%p57, %r1568, 0;
	@%p57 bra 	$L__BB0_105;
	ld.global.u32 	%r1569, [%rd21+240];
	xor.b32  	%r2517, %r2517, %r1569;
	ld.global.u32 	%r1570, [%rd21+244];
	xor.b32  	%r2516, %r2516, %r1570;
	ld.global.u32 	%r1571, [%rd21+248];
	xor.b32  	%r2515, %r2515, %r1571;
	ld.global.u32 	%r1572, [%rd21+252];
	xor.b32  	%r2514, %r2514, %r1572;
	ld.global.u32 	%r1573, [%rd21+256];
	xor.b32  	%r2513, %r2513, %r1573;
$L__BB0_105:
	and.b32  	%r1575, %r1481, 8192;
	setp.eq.s32 	%p58, %r1575, 0;
	@%p58 bra 	$L__BB0_107;
	ld.global.u32 	%r1576, [%rd21+260];
	xor.b32  	%r2517, %r2517, %r1576;
	ld.global.u32 	%r1577, [%rd21+264];
	xor.b32  	%r2516, %r2516, %r1577;
	ld.global.u32 	%r1578, [%rd21+268];
	xor.b32  	%r2515, %r2515, %r1578;
	ld.global.u32 	%r1579, [%rd21+272];
	xor.b32  	%r2514, %r2514, %r1579;
	ld.global.u32 	%r1580, [%rd21+276];
	xor.b32  	%r2513, %r2513, %r1580;
$L__BB0_107:
	and.b32  	%r1582, %r1481, 16384;
	setp.eq.s32 	%p59, %r1582, 0;
	@%p59 bra 	$L__BB0_109;
	ld.global.u32 	%r1583, [%rd21+280];
	xor.b32  	%r2517, %r2517, %r1583;
	ld.global.u32 	%r1584, [%rd21+284];
	xor.b32  	%r2516, %r2516, %r1584;
	ld.global.u32 	%r1585, [%rd21+288];
	xor.b32  	%r2515, %r2515, %r1585;
	ld.global.u32 	%r1586, [%rd21+292];
	xor.b32  	%r2514, %r2514, %r1586;
	ld.global.u32 	%r1587, [%rd21+296];
	xor.b32  	%r2513, %r2513, %r1587;
$L__BB0_109:
	and.b32  	%r1589, %r1481, 32768;
	setp.eq.s32 	%p60, %r1589, 0;
	@%p60 bra 	$L__BB0_111;
	ld.global.u32 	%r1590, [%rd21+300];
	xor.b32  	%r2517, %r2517, %r1590;
	ld.global.u32 	%r1591, [%rd21+304];
	xor.b32  	%r2516, %r2516, %r1591;
	ld.global.u32 	%r1592, [%rd21+308];
	xor.b32  	%r2515, %r2515, %r1592;
	ld.global.u32 	%r1593, [%rd21+312];
	xor.b32  	%r2514, %r2514, %r1593;
	ld.global.u32 	%r1594, [%rd21+316];
	xor.b32  	%r2513, %r2513, %r1594;
$L__BB0_111:
	add.s32 	%r2512, %r2512, 16;
	setp.ne.s32 	%p61, %r2512, 32;
	@%p61 bra 	$L__BB0_79;
	mad.lo.s32 	%r1595, %r2506, -31, %r363;
	add.s32 	%r2506, %r1595, 1;
	setp.ne.s32 	%p62, %r2506, 5;
	@%p62 bra 	$L__BB0_78;
	st.local.u32 	[%rd13+4], %r2517;
	st.local.v2.u32 	[%rd13+8], {%r2516, %r2515};
	st.local.v2.u32 	[%rd13+16], {%r2514, %r2513};
$L__BB0_114:
	shr.u64 	%rd266, %rd16, 2;
	add.s32 	%r2316, %r2316, 1;
	setp.lt.u64 	%p63, %rd16, 4;
	@%p63 bra 	$L__BB0_115;
	bra.uni 	$L__BB0_2;
$L__BB0_115:
	cvt.u32.u64 	%r1596, %rd267;
	setp.eq.s32 	%p64, %r1596, 0;
	@%p64 bra 	$L__BB0_230;
	mov.b32 	%r2593, 0;
	mov.u64 	%rd103, precalc_xorwow_offset_matrix;
$L__BB0_117:
	mov.u64 	%rd23, %rd267;
	and.b64  	%rd24, %rd23, 3;
	setp.eq.s64 	%p65, %rd24, 0;
	@%p65 bra 	$L__BB0_229;
	mul.wide.u32 	%rd102, %r2593, 3200;
	add.s64 	%rd25, %rd103, %rd102;
	mov.b32 	%r2606, 0;
	mov.u32 	%r2607, %r2606;
	mov.u32 	%r2608, %r2606;
	mov.u32 	%r2609, %r2606;
	mov.u32 	%r2610, %r2606;
	mov.u32 	%r2599, %r2606;
$L__BB0_119:
	mul.wide.u32 	%rd104, %r2599, 4;
	add.s64 	%rd105, %rd13, %rd104;
	ld.local.u32 	%r540, [%rd105+4];
	shl.b32 	%r541, %r2599, 5;
	mov.b32 	%r2605, 0;
$L__BB0_120:
	.pragma "nounroll";
	shr.u32 	%r1600, %r540, %r2605;
	and.b32  	%r1601, %r1600, 1;
	setp.eq.b32 	%p66, %r1601, 1;
	not.pred 	%p67, %p66;
	add.s32 	%r1602, %r541, %r2605;
	mul.lo.s32 	%r1603, %r1602, 5;
	mul.wide.u32 	%rd106, %r1603, 4;
	add.s64 	%rd26, %rd25, %rd106;
	@%p67 bra 	$L__BB0_122;
	ld.global.u32 	%r1604, [%rd26];
	xor.b32  	%r2610, %r2610, %r1604;
	ld.global.u32 	%r1605, [%rd26+4];
	xor.b32  	%r2609, %r2609, %r1605;
	ld.global.u32 	%r1606, [%rd26+8];
	xor.b32  	%r2608, %r2608, %r1606;
	ld.global.u32 	%r1607, [%rd26+12];
	xor.b32  	%r2607, %r2607, %r1607;
	ld.global.u32 	%r1608, [%rd26+16];
	xor.b32  	%r2606, %r2606, %r1608;
$L__BB0_122:
	and.b32  	%r1610, %r1600, 2;
	setp.eq.s32 	%p68, %r1610, 0;
	@%p68 bra 	$L__BB0_124;
	ld.global.u32 	%r1611, [%rd26+20];
	xor.b32  	%r2610, %r2610, %r1611;
	ld.global.u32 	%r1612, [%rd26+24];
	xor.b32  	%r2609, %r2609, %r1612;
	ld.global.u32 	%r1613, [%rd26+28];
	xor.b32  	%r2608, %r2608, %r1613;
	ld.global.u32 	%r1614, [%rd26+32];
	xor.b32  	%r2607, %r2607, %r1614;
	ld.global.u32 	%r1615, [%rd26+36];
	xor.b32  	%r2606, %r2606, %r1615;
$L__BB0_124:
	and.b32  	%r1617, %r1600, 4;
	setp.eq.s32 	%p69, %r1617, 0;
	@%p69 bra 	$L__BB0_126;
	ld.global.u32 	%r1618, [%rd26+40];
	xor.b32  	%r2610, %r2610, %r1618;
	ld.global.u32 	%r1619, [%rd26+44];
	xor.b32  	%r2609, %r2609, %r1619;
	ld.global.u32 	%r1620, [%rd26+48];
	xor.b32  	%r2608, %r2608, %r1620;
	ld.global.u32 	%r1621, [%rd26+52];
	xor.b32  	%r2607, %r2607, %r1621;
	ld.global.u32 	%r1622, [%rd26+56];
	xor.b32  	%r2606, %r2606, %r1622;
$L__BB0_126:
	and.b32  	%r1624, %r1600, 8;
	setp.eq.s32 	%p70, %r1624, 0;
	@%p70 bra 	$L__BB0_128;
	ld.global.u32 	%r1625, [%rd26+60];
	xor.b32  	%r2610, %r2610, %r1625;
	ld.global.u32 	%r1626, [%rd26+64];
	xor.b32  	%r2609, %r2609, %r1626;
	ld.global.u32 	%r1627, [%rd26+68];
	xor.b32  	%r2608, %r2608, %r1627;
	ld.global.u32 	%r1628, [%rd26+72];
	xor.b32  	%r2607, %r2607, %r1628;
	ld.global.u32 	%r1629, [%rd26+76];
	xor.b32  	%r2606, %r2606, %r1629;
$L__BB0_128:
	and.b32  	%r1631, %r1600, 16;
	setp.eq.s32 	%p71, %r1631, 0;
	@%p71 bra 	$L__BB0_130;
	ld.global.u32 	%r1632, [%rd26+80];
	xor.b32  	%r2610, %r2610, %r1632;
	ld.global.u32 	%r1633, [%rd26+84];
	xor.b32  	%r2609, %r2609, %r1633;
	ld.global.u32 	%r1634, [%rd26+88];
	xor.b32  	%r2608, %r2608, %r1634;
	ld.global.u32 	%r1635, [%rd26+92];
	xor.b32  	%r2607, %r2607, %r1635;
	ld.global.u32 	%r1636, [%rd26+96];
	xor.b32  	%r2606, %r2606, %r1636;
$L__BB0_130:
	and.b32  	%r1638, %r1600, 32;
	setp.eq.s32 	%p72, %r1638, 0;
	@%p72 bra 	$L__BB0_132;
	ld.global.u32 	%r1639, [%rd26+100];
	xor.b32  	%r2610, %r2610, %r1639;
	ld.global.u32 	%r1640, [%rd26+104];
	xor.b32  	%r2609, %r2609, %r1640;
	ld.global.u32 	%r1641, [%rd26+108];
	xor.b32  	%r2608, %r2608, %r1641;
	ld.global.u32 	%r1642, [%rd26+112];
	xor.b32  	%r2607, %r2607, %r1642;
	ld.global.u32 	%r1643, [%rd26+116];
	xor.b32  	%r2606, %r2606, %r1643;
$L__BB0_132:
	and.b32  	%r1645, %r1600, 64;
	setp.eq.s32 	%p73, %r1645, 0;
	@%p73 bra 	$L__BB0_134;
	ld.global.u32 	%r1646, [%rd26+120];
	xor.b32  	%r2610, %r2610, %r1646;
	ld.global.u32 	%r1647, [%rd26+124];
	xor.b32  	%r2609, %r2609, %r1647;
	ld.global.u32 	%r1648, [%rd26+128];
	xor.b32  	%r2608, %r2608, %r1648;
	ld.global.u32 	%r1649, [%rd26+132];
	xor.b32  	%r2607, %r2607, %r1649;
	ld.global.u32 	%r1650, [%rd26+136];
	xor.b32  	%r2606, %r2606, %r1650;
$L__BB0_134:
	and.b32  	%r1652, %r1600, 128;
	setp.eq.s32 	%p74, %r1652, 0;
	@%p74 bra 	$L__BB0_136;
	ld.global.u32 	%r1653, [%rd26+140];
	xor.b32  	%r2610, %r2610, %r1653;
	ld.global.u32 	%r1654, [%rd26+144];
	xor.b32  	%r2609, %r2609, %r1654;
	ld.global.u32 	%r1655, [%rd26+148];
	xor.b32  	%r2608, %r2608, %r1655;
	ld.global.u32 	%r1656, [%rd26+152];
	xor.b32  	%r2607, %r2607, %r1656;
	ld.global.u32 	%r1657, [%rd26+156];
	xor.b32  	%r2606, %r2606, %r1657;
$L__BB0_136:
	and.b32  	%r1659, %r1600, 256;
	setp.eq.s32 	%p75, %r1659, 0;
	@%p75 bra 	$L__BB0_138;
	ld.global.u32 	%r1660, [%rd26+160];
	xor.b32  	%r2610, %r2610, %r1660;
	ld.global.u32 	%r1661, [%rd26+164];
	xor.b32  	%r2609, %r2609, %r1661;
	ld.global.u32 	%r1662, [%rd26+168];
	xor.b32  	%r2608, %r2608, %r1662;
	ld.global.u32 	%r1663, [%rd26+172];
	xor.b32  	%r2607, %r2607, %r1663;
	ld.global.u32 	%r1664, [%rd26+176];
	xor.b32  	%r2606, %r2606, %r1664;
$L__BB0_138:
	and.b32  	%r1666, %r1600, 512;
	setp.eq.s32 	%p76, %r1666, 0;
	@%p76 bra 	$L__BB0_140;
	ld.global.u32 	%r1667, [%rd26+180];
	xor.b32  	%r2610, %r2610, %r1667;
	ld.global.u32 	%r1668, [%rd26+184];
	xor.b32  	%r2609, %r2609, %r1668;
	ld.global.u32 	%r1669, [%rd26+188];
	xor.b32  	%r2608, %r2608, %r1669;
	ld.global.u32 	%r1670, [%rd26+192];
	xor.b32  	%r2607, %r2607, %r1670;
	ld.global.u32 	%r1671, [%rd26+196];
	xor.b32  	%r2606, %r2606, %r1671;
$L__BB0_140:
	and.b32  	%r1673, %r1600, 1024;
	setp.eq.s32 	%p77, %r1673, 0;
	@%p77 bra 	$L__BB0_142;
	ld.global.u32 	%r1674, [%rd26+200];
	xor.b32  	%r2610, %r2610, %r1674;
	ld.global.u32 	%r1675, [%rd26+204];
	xor.b32  	%r2609, %r2609, %r1675;
	ld.global.u32 	%r1676, [%rd26+208];
	xor.b32  	%r2608, %r2608, %r1676;
	ld.global.u32 	%r1677, [%rd26+212];
	xor.b32  	%r2607, %r2607, %r1677;
	ld.global.u32 	%r1678, [%rd26+216];
	xor.b32  	%r2606, %r2606, %r1678;
$L__BB0_142:
	and.b32  	%r1680, %r1600, 2048;
	setp.eq.s32 	%p78, %r1680, 0;
	@%p78 bra 	$L__BB0_144;
	ld.global.u32 	%r1681, [%rd26+220];
	xor.b32  	%r2610, %r2610, %r1681;
	ld.global.u32 	%r1682, [%rd26+224];
	xor.b32  	%r2609, %r2609, %r1682;
	ld.global.u32 	%r1683, [%rd26+228];
	xor.b32  	%r2608, %r2608, %r1683;
	ld.global.u32 	%r1684, [%rd26+232];
	xor.b32  	%r2607, %r2607, %r1684;
	ld.global.u32 	%r1685, [%rd26+236];
	xor.b32  	%r2606, %r2606, %r1685;
$L__BB0_144:
	and.b32  	%r1687, %r1600, 4096;
	setp.eq.s32 	%p79, %r1687, 0;
	@%p79 bra 	$L__BB0_146;
	ld.global.u32 	%r1688, [%rd26+240];
	xor.b32  	%r2610, %r2610, %r1688;
	ld.global.u32 	%r1689, [%rd26+244];
	xor.b32  	%r2609, %r2609, %r1689;
	ld.global.u32 	%r1690, [%rd26+248];
	xor.b32  	%r2608, %r2608, %r1690;
	ld.global.u32 	%r1691, [%rd26+252];
	xor.b32  	%r2607, %r2607, %r1691;
	ld.global.u32 	%r1692, [%rd26+256];
	xor.b32  	%r2606, %r2606, %r1692;
$L__BB0_146:
	and.b32  	%r1694, %r1600, 8192;
	setp.eq.s32 	%p80, %r1694, 0;
	@%p80 bra 	$L__BB0_148;
	ld.global.u32 	%r1695, [%rd26+260];
	xor.b32  	%r2610, %r2610, %r1695;
	ld.global.u32 	%r1696, [%rd26+264];
	xor.b32  	%r2609, %r2609, %r1696;
	ld.global.u32 	%r1697, [%rd26+268];
	xor.b32  	%r2608, %r2608, %r1697;
	ld.global.u32 	%r1698, [%rd26+272];
	xor.b32  	%r2607, %r2607, %r1698;
	ld.global.u32 	%r1699, [%rd26+276];
	xor.b32  	%r2606, %r2606, %r1699;
$L__BB0_148:
	and.b32  	%r1701, %r1600, 16384;
	setp.eq.s32 	%p81, %r1701, 0;
	@%p81 bra 	$L__BB0_150;
	ld.global.u32 	%r1702, [%rd26+280];
	xor.b32  	%r2610, %r2610, %r1702;
	ld.global.u32 	%r1703, [%rd26+284];
	xor.b32  	%r2609, %r2609, %r1703;
	ld.global.u32 	%r1704, [%rd26+288];
	xor.b32  	%r2608, %r2608, %r1704;
	ld.global.u32 	%r1705, [%rd26+292];
	xor.b32  	%r2607, %r2607, %r1705;
	ld.global.u32 	%r1706, [%rd26+296];
	xor.b32  	%r2606, %r2606, %r1706;
$L__BB0_150:
	and.b32  	%r1708, %r1600, 32768;
	setp.eq.s32 	%p82, %r1708, 0;
	@%p82 bra 	$L__BB0_152;
	ld.global.u32 	%r1709, [%rd26+300];
	xor.b32  	%r2610, %r2610, %r1709;
	ld.global.u32 	%r1710, [%rd26+304];
	xor.b32  	%r2609, %r2609, %r1710;
	ld.global.u32 	%r1711, [%rd26+308];
	xor.b32  	%r2608, %r2608, %r1711;
	ld.global.u32 	%r1712, [%rd26+312];
	xor.b32  	%r2607, %r2607, %r1712;
	ld.global.u32 	%r1713, [%rd26+316];
	xor.b32  	%r2606, %r2606, %r1713;
$L__BB0_152:
	add.s32 	%r2605, %r2605, 16;
	setp.ne.s32 	%p83, %r2605, 32;
	@%p83 bra 	$L__BB0_120;
	mad.lo.s32 	%r1714, %r2599, -31, %r541;
	add.s32 	%r2599, %r1714, 1;
	setp.ne.s32 	%p84, %r2599, 5;
	@%p84 bra 	$L__BB0_119;
	st.local.u32 	[%rd13+4], %r2610;
	st.local.v2.u32 	[%rd13+8], {%r2609, %r2608};
	st.local.v2.u32 	[%rd13+16], {%r2607, %r2606};
	setp.eq.s64 	%p85, %rd24, 1;
	@%p85 bra 	$L__BB0_229;
	mov.b32 	%r2698, 0;
	mov.u32 	%r2699, %r2698;
	mov.u32 	%r2700, %r2698;
	mov.u32 	%r2701, %r2698;
	mov.u32 	%r2702, %r2698;
	mov.u32 	%r2691, %r2698;
$L__BB0_156:
	mul.wide.u32 	%rd107, %r2691, 4;
	add.s64 	%rd108, %rd13, %rd107;
	ld.local.u32 	%r716, [%rd108+4];
	shl.b32 	%r717, %r2691, 5;
	mov.b32 	%r2697, 0;
$L__BB0_157:
	.pragma "nounroll";
	shr.u32 	%r1717, %r716, %r2697;
	and.b32  	%r1718, %r1717, 1;
	setp.eq.b32 	%p86, %r1718, 1;
	not.pred 	%p87, %p86;
	add.s32 	%r1719, %r717, %r2697;
	mul.lo.s32 	%r1720, %r1719, 5;
	mul.wide.u32 	%rd109, %r1720, 4;
	add.s64 	%rd27, %rd25, %rd109;
	@%p87 bra 	$L__BB0_159;
	ld.global.u32 	%r1721, [%rd27];
	xor.b32  	%r2702, %r2702, %r1721;
	ld.global.u32 	%r1722, [%rd27+4];
	xor.b32  	%r2701, %r2701, %r1722;
	ld.global.u32 	%r1723, [%rd27+8];
	xor.b32  	%r2700, %r2700, %r1723;
	ld.global.u32 	%r1724, [%rd27+12];
	xor.b32  	%r2699, %r2699, %r1724;
	ld.global.u32 	%r1725, [%rd27+16];
	xor.b32  	%r2698, %r2698, %r1725;
$L__BB0_159:
	and.b32  	%r1727, %r1717, 2;
	setp.eq.s32 	%p88, %r1727, 0;
	@%p88 bra 	$L__BB0_161;
	ld.global.u32 	%r1728, [%rd27+20];
	xor.b32  	%r2702, %r2702, %r1728;
	ld.global.u32 	%r1729, [%rd27+24];
	xor.b32  	%r2701, %r2701, %r1729;
	ld.global.u32 	%r1730, [%rd27+28];
	xor.b32  	%r2700, %r2700, %r1730;
	ld.global.u32 	%r1731, [%rd27+32];
	xor.b32  	%r2699, %r2699, %r1731;
	ld.global.u32 	%r1732, [%rd27+36];
	xor.b32  	%r2698, %r2698, %r1732;
$L__BB0_161:
	and.b32  	%r1734, %r1717, 4;
	setp.eq.s32 	%p89, %r1734, 0;
	@%p89 bra 	$L__BB0_163;
	ld.global.u32 	%r1735, [%rd27+40];
	xor.b32  	%r2702, %r2702, %r1735;
	ld.global.u32 	%r1736, [%rd27+44];
	xor.b32  	%r2701, %r2701, %r1736;
	ld.global.u32 	%r1737, [%rd27+48];
	xor.b32  	%r2700, %r2700, %r1737;
	ld.global.u32 	%r1738, [%rd27+52];
	xor.b32  	%r2699, %r2699, %r1738;
	ld.global.u32 	%r1739, [%rd27+56];
	xor.b32  	%r2698, %r2698, %r1739;
$L__BB0_163:
	and.b32  	%r1741, %r1717, 8;
	setp.eq.s32 	%p90, %r1741, 0;
	@%p90 bra 	$L__BB0_165;
	ld.global.u32 	%r1742, [%rd27+60];
	xor.b32  	%r2702, %r2702, %r1742;
	ld.global.u32 	%r1743, [%rd27+64];
	xor.b32  	%r2701, %r2701, %r1743;
	ld.global.u32 	%r1744, [%rd27+68];
	xor.b32  	%r2700, %r2700, %r1744;
	ld.global.u32 	%r1745, [%rd27+72];
	xor.b32  	%r2699, %r2699, %r1745;
	ld.global.u32 	%r1746, [%rd27+76];
	xor.b32  	%r2698, %r2698, %r1746;
$L__BB0_165:
	and.b32  	%r1748, %r1717, 16;
	setp.eq.s32 	%p91, %r1748, 0;
	@%p91 bra 	$L__BB0_167;
	ld.global.u32 	%r1749, [%rd27+80];
	xor.b32  	%r2702, %r2702, %r1749;
	ld.global.u32 	%r1750, [%rd27+84];
	xor.b32  	%r2701, %r2701, %r1750;
	ld.global.u32 	%r1751, [%rd27+88];
	xor.b32  	%r2700, %r2700, %r1751;
	ld.global.u32 	%r1752, [%rd27+92];
	xor.b32  	%r2699, %r2699, %r1752;
	ld.global.u32 	%r1753, [%rd27+96];
	xor.b32  	%r2698, %r2698, %r1753;
$L__BB0_167:
	and.b32  	%r1755, %r1717, 32;
	setp.eq.s32 	%p92, %r1755, 0;
	@%p92 bra 	$L__BB0_169;
	ld.global.u32 	%r1756, [%rd27+100];
	xor.b32  	%r2702, %r2702, %r1756;
	ld.global.u32 	%r1757, [%rd27+104];
	xor.b32  	%r2701, %r2701, %r1757;
	ld.global.u32 	%r1758, [%rd27+108];
	xor.b32  	%r2700, %r2700, %r1758;
	ld.global.u32 	%r1759, [%rd27+112];
	xor.b32  	%r2699, %r2699, %r1759;
	ld.global.u32 	%r1760, [%rd27+116];
	xor.b32  	%r2698, %r2698, %r1760;
$L__BB0_169:
	and.b32  	%r1762, %r1717, 64;
	setp.eq.s32 	%p93, %r1762, 0;
	@%p93 bra 	$L__BB0_171;
	ld.global.u32 	%r1763, [%rd27+120];
	xor.b32  	%r2702, %r2702, %r1763;
	ld.global.u32 	%r1764, [%rd27+124];
	xor.b32  	%r2701, %r2701, %r1764;
	ld.global.u32 	%r1765, [%rd27+128];
	xor.b32  	%r2700, %r2700, %r1765;
	ld.global.u32 	%r1766, [%rd27+132];
	xor.b32  	%r2699, %r2699, %r1766;
	ld.global.u32 	%r1767, [%rd27+136];
	xor.b32  	%r2698, %r2698, %r1767;
$L__BB0_171:
	and.b32  	%r1769, %r1717, 128;
	setp.eq.s32 	%p94, %r1769, 0;
	@%p94 bra 	$L__BB0_173;
	ld.global.u32 	%r1770, [%rd27+140];
	xor.b32  	%r2702, %r2702, %r1770;
	ld.global.u32 	%r1771, [%rd27+144];
	xor.b32  	%r2701, %r2701, %r1771;
	ld.global.u32 	%r1772, [%rd27+148];
	xor.b32  	%r2700, %r2700, %r1772;
	ld.global.u32 	%r1773, [%rd27+152];
	xor.b32  	%r2699, %r2699, %r1773;
	ld.global.u32 	%r1774, [%rd27+156];
	xor.b32  	%r2698, %r2698, %r1774;
$L__BB0_173:
	and.b32  	%r1776, %r1717, 256;
	setp.eq.s32 	%p95, %r1776, 0;
	@%p95 bra 	$L__BB0_175;
	ld.global.u32 	%r1777, [%rd27+160];
	xor.b32  	%r2702, %r2702, %r1777;
	ld.global.u32 	%r1778, [%rd27+164];
	xor.b32  	%r2701, %r2701, %r1778;
	ld.global.u32 	%r1779, [%rd27+168];
	xor.b32  	%r2700, %r2700, %r1779;
	ld.global.u32 	%r1780, [%rd27+172];
	xor.b32  	%r2699, %r2699, %r1780;
	ld.global.u32 	%r1781, [%rd27+176];
	xor.b32  	%r2698, %r2698, %r1781;
$L__BB0_175:
	and.b32  	%r1783, %r1717, 512;
	setp.eq.s32 	%p96, %r1783, 0;
	@%p96 bra 	$L__BB0_177;
	ld.global.u32 	%r1784, [%rd27+180];
	xor.b32  	%r2702, %r2702, %r1784;
	ld.global.u32 	%r1785, [%rd27+184];
	xor.b32  	%r2701, %r2701, %r1785;
	ld.global.u32 	%r1786, [%rd27+188];
	xor.b32  	%r2700, %r2700, %r1786;
	ld.global.u32 	%r1787, [%rd27+192];
	xor.b32  	%r2699, %r2699, %r1787;
	ld.global.u32 	%r1788, [%rd27+196];
	xor.b32  	%r2698, %r2698, %r1788;
$L__BB0_177:
	and.b32  	%r1790, %r1717, 1024;
	setp.eq.s32 	%p97, %r1790, 0;
	@%p97 bra 	$L__BB0_179;
	ld.global.u32 	%r1791, [%rd27+200];
	xor.b32  	%r2702, %r2702, %r1791;
	ld.global.u32 	%r1792, [%rd27+204];
	xor.b32  	%r2701, %r2701, %r1792;
	ld.global.u32 	%r1793, [%rd27+208];
	xor.b32  	%r2700, %r2700, %r1793;
	ld.global.u32 	%r1794, [%rd27+212];
	xor.b32  	%r2699, %r2699, %r1794;
	ld.global.u32 	%r1795, [%rd27+216];
	xor.b32  	%r2698, %r2698, %r1795;
$L__BB0_179:
	and.b32  	%r1797, %r1717, 2048;
	setp.eq.s32 	%p98, %r1797, 0;
	@%p98 bra 	$L__BB0_181;
	ld.global.u32 	%r1798, [%rd27+220];
	xor.b32  	%r2702, %r2702, %r1798;
	ld.global.u32 	%r1799, [%rd27+224];
	xor.b32  	%r2701, %r2701, %r1799;
	ld.global.u32 	%r1800, [%rd27+228];
	xor.b32  	%r2700, %r2700, %r1800;
	ld.global.u32 	%r1801, [%rd27+232];
	xor.b32  	%r2699, %r2699, %r1801;
	ld.global.u32 	%r1802, [%rd27+236];
	xor.b32  	%r2698, %r2698, %r1802;
$L__BB0_181:
	and.b32  	%r1804, %r1717, 4096;
	setp.eq.s32 	%p99, %r1804, 0;
	@%p99 bra 	$L__BB0_183;
	ld.global.u32 	%r1805, [%rd27+240];
	xor.b32  	%r2702, %r2702, %r1805;
	ld.global.u32 	%r1806, [%rd27+244];
	xor.b32  	%r2701, %r2701, %r1806;
	ld.global.u32 	%r1807, [%rd27+248];
	xor.b32  	%r2700, %r2700, %r1807;
	ld.global.u32 	%r1808, [%rd27+252];
	xor.b32  	%r2699, %r2699, %r1808;
	ld.global.u32 	%r1809, [%rd27+256];
	xor.b32  	%r2698, %r2698, %r1809;
$L__BB0_183:
	and.b32  	%r1811, %r1717, 8192;
	setp.eq.s32 	%p100, %r1811, 0;
	@%p100 bra 	$L__BB0_185;
	ld.global.u32 	%r1812, [%rd27+260];
	xor.b32  	%r2702, %r2702, %r1812;
	ld.global.u32 	%r1813, [%rd27+264];
	xor.b32  	%r2701, %r2701, %r1813;
	ld.global.u32 	%r1814, [%rd27+268];
	xor.b32  	%r2700, %r2700, %r1814;
	ld.global.u32 	%r1815, [%rd27+272];
	xor.b32  	%r2699, %r2699, %r1815;
	ld.global.u32 	%r1816, [%rd27+276];
	xor.b32  	%r2698, %r2698, %r1816;
$L__BB0_185:
	and.b32  	%r1818, %r1717, 16384;
	setp.eq.s32 	%p101, %r1818, 0;
	@%p101 bra 	$L__BB0_187;
	ld.global.u32 	%r1819, [%rd27+280];
	xor.b32  	%r2702, %r2702, %r1819;
	ld.global.u32 	%r1820, [%rd27+284];
	xor.b32  	%r2701, %r2701, %r1820;
	ld.global.u32 	%r1821, [%rd27+288];
	xor.b32  	%r2700, %r2700, %r1821;
	ld.global.u32 	%r1822, [%rd27+292];
	xor.b32  	%r2699, %r2699, %r1822;
	ld.global.u32 	%r1823, [%rd27+296];
	xor.b32  	%r2698, %r2698, %r1823;
$L__BB0_187:
	and.b32  	%r1825, %r1717, 32768;
	setp.eq.s32 	%p102, %r1825, 0;
	@%p102 bra 	$L__BB0_189;
	ld.global.u32 	%r1826, [%rd27+300];
	xor.b32  	%r2702, %r2702, %r1826;
	ld.global.u32 	%r1827, [%rd27+304];
	xor.b32  	%r2701, %r2701, %r1827;
	ld.global.u32 	%r1828, [%rd27+308];
	xor.b32  	%r2700, %r2700, %r1828;
	ld.global.u32 	%r1829, [%rd27+312];
	xor.b32  	%r2699, %r2699, %r1829;
	ld.global.u32 	%r1830, [%rd27+316];
	xor.b32  	%r2698, %r2698, %r1830;
$L__BB0_189:
	add.s32 	%r2697, %r2697, 16;
	setp.ne.s32 	%p103, %r2697, 32;
	@%p103 bra 	$L__BB0_157;
	mad.lo.s32 	%r1831, %r2691, -31, %r717;
	add.s32 	%r2691, %r1831, 1;
	setp.ne.s32 	%p104, %r2691, 5;
	@%p104 bra 	$L__BB0_156;
	st.local.u32 	[%rd13+4], %r2702;
	st.local.v2.u32 	[%rd13+8], {%r2701, %r2700};
	st.local.v2.u32 	[%rd13+16], {%r2699, %r2698};
	setp.ne.s64 	%p105, %rd24, 3;
	@%p105 bra 	$L__BB0_229;
	mov.b32 	%r2790, 0;
	mov.u32 	%r2791, %r2790;
	mov.u32 	%r2792, %r2790;
	mov.u32 	%r2793, %r2790;
	mov.u32 	%r2794, %r2790;
	mov.u32 	%r2783, %r2790;
$L__BB0_193:
	mul.wide.u32 	%rd110, %r2783, 4;
	add.s64 	%rd111, %rd13, %rd110;
	ld.local.u32 	%r892, [%rd111+4];
	shl.b32 	%r893, %r2783, 5;
	mov.b32 	%r2789, 0;
$L__BB0_194:
	.pragma "nounroll";
	shr.u32 	%r1834, %r892, %r2789;
	and.b32  	%r1835, %r1834, 1;
	setp.eq.b32 	%p106, %r1835, 1;
	not.pred 	%p107, %p106;
	add.s32 	%r1836, %r893, %r2789;
	mul.lo.s32 	%r1837, %r1836, 5;
	mul.wide.u32 	%rd112, %r1837, 4;
	add.s64 	%rd28, %rd25, %rd112;
	@%p107 bra 	$L__BB0_196;
	ld.global.u32 	%r1838, [%rd28];
	xor.b32  	%r2794, %r2794, %r1838;
	ld.global.u32 	%r1839, [%rd28+4];
	xor.b32  	%r2793, %r2793, %r1839;
	ld.global.u32 	%r1840, [%rd28+8];
	xor.b32  	%r2792, %r2792, %r1840;
	ld.global.u32 	%r1841, [%rd28+12];
	xor.b32  	%r2791, %r2791, %r1841;
	ld.global.u32 	%r1842, [%rd28+16];
	xor.b32  	%r2790, %r2790, %r1842;
$L__BB0_196:
	and.b32  	%r1844, %r1834, 2;
	setp.eq.s32 	%p108, %r1844, 0;
	@%p108 bra 	$L__BB0_198;
	ld.global.u32 	%r1845, [%rd28+20];
	xor.b32  	%r2794, %r2794, %r1845;
	ld.global.u32 	%r1846, [%rd28+24];
	xor.b32  	%r2793, %r2793, %r1846;
	ld.global.u32 	%r1847, [%rd28+28];
	xor.b32  	%r2792, %r2792, %r1847;
	ld.global.u32 	%r1848, [%rd28+32];
	xor.b32  	%r2791, %r2791, %r1848;
	ld.global.u32 	%r1849, [%rd28+36];
	xor.b32  	%r2790, %r2790, %r1849;
$L__BB0_198:
	and.b32  	%r1851, %r1834, 4;
	setp.eq.s32 	%p109, %r1851, 0;
	@%p109 bra 	$L__BB0_200;
	ld.global.u32 	%r1852, [%rd28+40];
	xor.b32  	%r2794, %r2794, %r1852;
	ld.global.u32 	%r1853, [%rd28+44];
	xor.b32  	%r2793, %r2793, %r1853;
	ld.global.u32 	%r1854, [%rd28+48];
	xor.b32  	%r2792, %r2792, %r1854;
	ld.global.u32 	%r1855, [%rd28+52];
	xor.b32  	%r2791, %r2791, %r1855;
	ld.global.u32 	%r1856, [%rd28+56];
	xor.b32  	%r2790, %r2790, %r1856;
$L__BB0_200:
	and.b32  	%r1858, %r1834, 8;
	setp.eq.s32 	%p110, %r1858, 0;
	@%p110 bra 	$L__BB0_202;
	ld.global.u32 	%r1859, [%rd28+60];
	xor.b32  	%r2794, %r2794, %r1859;
	ld.global.u32 	%r1860, [%rd28+64];
	xor.b32  	%r2793, %r2793, %r1860;
	ld.global.u32 	%r1861, [%rd28+68];
	xor.b32  	%r2792, %r2792, %r1861;
	ld.global.u32 	%r1862, [%rd28+72];
	xor.b32  	%r2791, %r2791, %r1862;
	ld.global.u32 	%r1863, [%rd28+76];
	xor.b32  	%r2790, %r2790, %r1863;
$L__BB0_202:
	and.b32  	%r1865, %r1834, 16;
	setp.eq.s32 	%p111, %r1865, 0;
	@%p111 bra 	$L__BB0_204;
	ld.global.u32 	%r1866, [%rd28+80];
	xor.b32  	%r2794, %r2794, %r1866;
	ld.global.u32 	%r1867, [%rd28+84];
	xor.b32  	%r2793, %r2793, %r1867;
	ld.global.u32 	%r1868, [%rd28+88];
	xor.b32  	%r2792, %r2792, %r1868;
	ld.global.u32 	%r1869, [%rd28+92];
	xor.b32  	%r2791, %r2791, %r1869;
	ld.global.u32 	%r1870, [%rd28+96];
	xor.b32  	%r2790, %r2790, %r1870;
$L__BB0_204:
	and.b32  	%r1872, %r1834, 32;
	setp.eq.s32 	%p112, %r1872, 0;
	@%p112 bra 	$L__BB0_206;
	ld.global.u32 	%r1873, [%rd28+100];
	xor.b32  	%r2794, %r2794, %r1873;
	ld.global.u32 	%r1874, [%rd28+104];
	xor.b32  	%r2793, %r2793, %r1874;
	ld.global.u32 	%r1875, [%rd28+108];
	xor.b32  	%r2792, %r2792, %r1875;
	ld.global.u32 	%r1876, [%rd28+112];
	xor.b32  	%r2791, %r2791, %r1876;
	ld.global.u32 	%r1877, [%rd28+116];
	xor.b32  	%r2790, %r2790, %r1877;
$L__BB0_206:
	and.b32  	%r1879, %r1834, 64;
	setp.eq.s32 	%p113, %r1879, 0;
	@%p113 bra 	$L__BB0_208;
	ld.global.u32 	%r1880, [%rd28+120];
	xor.b32  	%r2794, %r2794, %r1880;
	ld.global.u32 	%r1881, [%rd28+124];
	xor.b32  	%r2793, %r2793, %r1881;
	ld.global.u32 	%r1882, [%rd28+128];
	xor.b32  	%r2792, %r2792, %r1882;
	ld.global.u32 	%r1883, [%rd28+132];
	xor.b32  	%r2791, %r2791, %r1883;
	ld.global.u32 	%r1884, [%rd28+136];
	xor.b32  	%r2790, %r2790, %r1884;
$L__BB0_208:
	and.b32  	%r1886, %r1834, 128;
	setp.eq.s32 	%p114, %r1886, 0;
	@%p114 bra 	$L__BB0_210;
	ld.global.u32 	%r1887, [%rd28+140];
	xor.b32  	%r2794, %r2794, %r1887;
	ld.global.u32 	%r1888, [%rd28+144];
	xor.b32  	%r2793, %r2793, %r1888;
	ld.global.u32 	%r1889, [%rd28+148];
	xor.b32  	%r2792, %r2792, %r1889;
	ld.global.u32 	%r1890, [%rd28+152];
	xor.b32  	%r2791, %r2791, %r1890;
	ld.global.u32 	%r1891, [%rd28+156];
	xor.b32  	%r2790, %r2790, %r1891;
$L__BB0_210:
	and.b32  	%r1893, %r1834, 256;
	setp.eq.s32 	%p115, %r1893, 0;
	@%p115 bra 	$L__BB0_212;
	ld.global.u32 	%r1894, [%rd28+160];
	xor.b32  	%r2794, %r2794, %r1894;
	ld.global.u32 	%r1895, [%rd28+164];
	xor.b32  	%r2793, %r2793, %r1895;
	ld.global.u32 	%r1896, [%rd28+168];
	xor.b32  	%r2792, %r2792, %r1896;
	ld.global.u32 	%r1897, [%rd28+172];
	xor.b32  	%r2791, %r2791, %r1897;
	ld.global.u32 	%r1898, [%rd28+176];
	xor.b32  	%r2790, %r2790, %r1898;
$L__BB0_212:
	and.b32  	%r1900, %r1834, 512;
	setp.eq.s32 	%p116, %r1900, 0;
	@%p116 bra 	$L__BB0_214;
	ld.global.u32 	%r1901, [%rd28+180];
	xor.b32  	%r2794, %r2794, %r1901;
	ld.global.u32 	%r1902, [%rd28+184];
	xor.b32  	%r2793, %r2793, %r1902;
	ld.global.u32 	%r1903, [%rd28+188];
	xor.b32  	%r2792, %r2792, %r1903;
	ld.global.u32 	%r1904, [%rd28+192];
	xor.b32  	%r2791, %r2791, %r1904;
	ld.global.u32 	%r1905, [%rd28+196];
	xor.b32  	%r2790, %r2790, %r1905;
$L__BB0_214:
	and.b32  	%r1907, %r1834, 1024;
	setp.eq.s32 	%p117, %r1907, 0;
	@%p117 bra 	$L__BB0_216;
	ld.global.u32 	%r1908, [%rd28+200];
	xor.b32  	%r2794, %r2794, %r1908;
	ld.global.u32 	%r1909, [%rd28+204];
	xor.b32  	%r2793, %r2793, %r1909;
	ld.global.u32 	%r1910, [%rd28+208];
	xor.b32  	%r2792, %r2792, %r1910;
	ld.global.u32 	%r1911, [%rd28+212];
	xor.b32  	%r2791, %r2791, %r1911;
	ld.global.u32 	%r1912, [%rd28+216];
	xor.b32  	%r2790, %r2790, %r1912;
$L__BB0_216:
	and.b32  	%r1914, %r1834, 2048;
	setp.eq.s32 	%p118, %r1914, 0;
	@%p118 bra 	$L__BB0_218;
	ld.global.u32 	%r1915, [%rd28+220];
	xor.b32  	%r2794, %r2794, %r1915;
	ld.global.u32 	%r1916, [%rd28+224];
	xor.b32  	%r2793, %r2793, %r1916;
	ld.global.u32 	%r1917, [%rd28+228];
	xor.b32  	%r2792, %r2792, %r1917;
	ld.global.u32 	%r1918, [%rd28+232];
	xor.b32  	%r2791, %r2791, %r1918;
	ld.global.u32 	%r1919, [%rd28+236];
	xor.b32  	%r2790, %r2790, %r1919;
$L__BB0_218:
	and.b32  	%r1921, %r1834, 4096;
	setp.eq.s32 	%p119, %r1921, 0;
	@%p119 bra 	$L__BB0_220;
	ld.global.u32 	%r1922, [%rd28+240];
	xor.b32  	%r2794, %r2794, %r1922;
	ld.global.u32 	%r1923, [%rd28+244];
	xor.b32  	%r2793, %r2793, %r1923;
	ld.global.u32 	%r1924, [%rd28+248];
	xor.b32  	%r2792, %r2792, %r1924;
	ld.global.u32 	%r1925, [%rd28+252];
	xor.b32  	%r2791, %r2791, %r1925;
	ld.global.u32 	%r1926, [%rd28+256];
	xor.b32  	%r2790, %r2790, %r1926;
$L__BB0_220:
	and.b32  	%r1928, %r1834, 8192;
	setp.eq.s32 	%p120, %r1928, 0;
	@%p120 bra 	$L__BB0_222;
	ld.global.u32 	%r1929, [%rd28+260];
	xor.b32  	%r2794, %r2794, %r1929;
	ld.global.u32 	%r1930, [%rd28+264];
	xor.b32  	%r2793, %r2793, %r1930;
	ld.global.u32 	%r1931, [%rd28+268];
	xor.b32  	%r2792, %r2792, %r1931;
	ld.global.u32 	%r1932, [%rd28+272];
	xor.b32  	%r2791, %r2791, %r1932;
	ld.global.u32 	%r1933, [%rd28+276];
	xor.b32  	%r2790, %r2790, %r1933;
$L__BB0_222:
	and.b32  	%r1935, %r1834, 16384;
	setp.eq.s32 	%p121, %r1935, 0;
	@%p121 bra 	$L__BB0_224;
	ld.global.u32 	%r1936, [%rd28+280];
	xor.b32  	%r2794, %r2794, %r1936;
	ld.global.u32 	%r1937, [%rd28+284];
	xor.b32  	%r2793, %r2793, %r1937;
	ld.global.u32 	%r1938, [%rd28+288];
	xor.b32  	%r2792, %r2792, %r1938;
	ld.global.u32 	%r1939, [%rd28+292];
	xor.b32  	%r2791, %r2791, %r1939;
	ld.global.u32 	%r1940, [%rd28+296];
	xor.b32  	%r2790, %r2790, %r1940;
$L__BB0_224:
	and.b32  	%r1942, %r1834, 32768;
	setp.eq.s32 	%p122, %r1942, 0;
	@%p122 bra 	$L__BB0_226;
	ld.global.u32 	%r1943, [%rd28+300];
	xor.b32  	%r2794, %r2794, %r1943;
	ld.global.u32 	%r1944, [%rd28+304];
	xor.b32  	%r2793, %r2793, %r1944;
	ld.global.u32 	%r1945, [%rd28+308];
	xor.b32  	%r2792, %r2792, %r1945;
	ld.global.u32 	%r1946, [%rd28+312];
	xor.b32  	%r2791, %r2791, %r1946;
	ld.global.u32 	%r1947, [%rd28+316];
	xor.b32  	%r2790, %r2790, %r1947;
$L__BB0_226:
	add.s32 	%r2789, %r2789, 16;
	setp.ne.s32 	%p123, %r2789, 32;
	@%p123 bra 	$L__BB0_194;
	mad.lo.s32 	%r1948, %r2783, -31, %r893;
	add.s32 	%r2783, %r1948, 1;
	setp.ne.s32 	%p124, %r2783, 5;
	@%p124 bra 	$L__BB0_193;
	st.local.u32 	[%rd13+4], %r2794;
	st.local.v2.u32 	[%rd13+8], {%r2793, %r2792};
	st.local.v2.u32 	[%rd13+16], {%r2791, %r2790};
$L__BB0_229:
	shr.u64 	%rd267, %rd23, 2;
	add.s32 	%r2593, %r2593, 1;
	setp.gt.u64 	%p125, %rd23, 3;
	@%p125 bra 	$L__BB0_117;
$L__BB0_230:
	mad.lo.s32 	%r1951, %r1596, 362437, %r2;
	st.local.u32 	[%rd13], %r1951;
	mov.b32 	%r2870, 0;
	st.local.v2.u32 	[%rd13+24], {%r2870, %r2870};
	st.local.u32 	[%rd13+32], %r2870;
	mov.b64 	%rd113, 0;
	st.local.u64 	[%rd13+40], %rd113;
	ld.const.u64 	%rd114, [d_eqn_masks];
	cvta.to.global.u64 	%rd30, %rd114;
	ld.const.u32 	%r1952, [d_picked_eqn];
	mul.wide.s32 	%rd115, %r1952, 8;
	add.s64 	%rd116, %rd30, %rd115;
	ld.global.u64 	%rd31, [%rd116];
	ld.const.u32 	%r1953, [d_num_vars];
	cvt.rn.f32.s32 	%f114, %r1953;
	mov.f32 	%f115, 0f00000000;
	mov.f32 	%f116, 0f3F000000;
	mul.rn.f32 	%f117, %f116, %f115;
	mov.f32 	%f118, 0f3DF6384F;
	mul.rn.f32 	%f119, %f118, %f115;
	fma.rn.f32 	%f120, %f117, 0f3FB8AA3B, 0f00000000;
	add.f32 	%f121, %f120, 0f00000000;
	mul.f32 	%f122, %f119, 0f40400000;
	fma.rn.f32 	%f123, %f122, %f117, %f121;
	fma.rn.f32 	%f124, %f119, 0f00000000, %f123;
	mov.f32 	%f125, 0f3F800000;
	add.rn.f32 	%f126, %f125, %f124;
	mov.f32 	%f127, 0fBF800000;
	add.rn.f32 	%f128, %f126, %f127;
	neg.f32 	%f129, %f128;
	add.rn.f32 	%f130, %f124, %f129;
	mul.rn.f32 	%f131, %f126, %f114;
	neg.f32 	%f132, %f131;
	fma.rn.f32 	%f133, %f126, %f114, %f132;
	fma.rn.f32 	%f134, %f130, %f114, %f133;
	cvt.rni.f32.f32 	%f135, %f131;
	sub.f32 	%f136, %f131, %f135;
	add.f32 	%f137, %f136, %f134;
	fma.rn.f32 	%f138, %f137, 0f391FCB8E, 0f3AAF85ED;
	fma.rn.f32 	%f139, %f138, %f137, 0f3C1D9856;
	fma.rn.f32 	%f140, %f139, %f137, 0f3D6357BB;
	fma.rn.f32 	%f141, %f140, %f137, 0f3E75FDEC;
	fma.rn.f32 	%f142, %f141, %f137, 0f3F317218;
	fma.rn.f32 	%f143, %f142, %f137, 0f3F800000;
	cvt.rzi.s32.f32 	%r1954, %f135;
	setp.gt.f32 	%p126, %f135, 0f00000000;
	selp.b32 	%r1955, 0, -2097152000, %p126;
	add.s32 	%r1956, %r1955, 2130706432;
	mov.b32 	%f144, %r1956;
	mul.f32 	%f145, %f143, %f144;
	shl.b32 	%r1957, %r1954, 23;
	sub.s32 	%r1958, %r1957, %r1955;
	mov.b32 	%f146, %r1958;
	mul.f32 	%f147, %f145, %f146;
	abs.f32 	%f148, %f131;
	setp.gt.f32 	%p127, %f148, 0f43180000;
	setp.lt.f32 	%p128, %f131, 0f00000000;
	selp.f32 	%f149, 0f00000000, 0f7F800000, %p128;
	selp.f32 	%f150, %f149, %f147, %p127;
	setp.eq.s32 	%p129, %r1953, 0;
	abs.f32 	%f151, %f114;
	setp.num.f32 	%p130, %f151, %f151;
	mov.f32 	%f152, 0f40000000;
	add.rn.f32 	%f153, %f152, %f114;
	ld.const.u64 	%rd117, [d_sols];
	cvta.to.global.u64 	%rd32, %rd117;
	add.rn.f32 	%f1, %f115, %f124;
	mov.f32 	%f154, 0f80000000;
	add.rn.f32 	%f155, %f1, %f154;
	neg.f32 	%f156, %f155;
	add.rn.f32 	%f2, %f124, %f156;
	ld.const.u32 	%r1959, [d_num_eqns];
	ld.const.f64 	%fd3, [d_gamma];
	mul.f64 	%fd4, %fd3, 0d8000000000000000;
	mul.f64 	%fd1, %fd4, 0d3FE0000000000000;
	mul.f64 	%fd2, %fd3, 0dBFE0000000000000;
	max.s32 	%r1063, %r1959, 1;
	selp.f32 	%f157, %f150, %f153, %p130;
	add.f32 	%f158, %f157, 0fBF800000;
	selp.f32 	%f159, 0f00000000, %f158, %p129;
	cvt.rzi.s32.f32 	%r1960, %f159;
	add.s32 	%r1064, %r1960, 1;
	ld.const.s32 	%rd119, [d_picked_eqn];
	add.s64 	%rd120, %rd32, %rd119;
$L__BB0_231:
	ld.local.v2.u32 	{%r1962, %r1963}, [%rd13];
	shr.u32 	%r1964, %r1963, 2;
	xor.b32  	%r1965, %r1964, %r1963;
	ld.local.v2.u32 	{%r1966, %r1967}, [%rd13+8];
	ld.local.v2.u32 	{%r1968, %r1969}, [%rd13+16];
	st.local.v2.u32 	[%rd13+8], {%r1967, %r1968};
	shl.b32 	%r1970, %r1969, 4;
	shl.b32 	%r1971, %r1965, 1;
	xor.b32  	%r1972, %r1971, %r1970;
	xor.b32  	%r1973, %r1972, %r1965;
	xor.b32  	%r1974, %r1973, %r1969;
	st.local.v2.u32 	[%rd13+16], {%r1969, %r1974};
	add.s32 	%r1975, %r1962, 362437;
	st.local.v2.u32 	[%rd13], {%r1975, %r1966};
	add.s32 	%r1976, %r1974, %r1975;
	rem.u32 	%r1066, %r1976, %r1064;
	cvt.s64.s32 	%rd118, %r1066;
	ld.global.u8 	%rs1, [%rd120];
	and.b64  	%rd268, %rd31, %rd118;
	setp.eq.s64 	%p131, %rd268, 0;
	mov.b32 	%r2872, 0;
	@%p131 bra 	$L__BB0_234;
	mov.b32 	%r2872, 0;
$L__BB0_233:
	cvt.u32.u64 	%r1978, %rd268;
	and.b32  	%r1979, %r1978, 1;
	add.s32 	%r2872, %r1979, %r2872;
	shr.u64 	%rd35, %rd268, 1;
	setp.gt.u64 	%p132, %rd268, 1;
	mov.u64 	%rd268, %rd35;
	@%p132 bra 	$L__BB0_233;
$L__BB0_234:
	cvt.u32.u16 	%r1980, %rs1;
	cvt.s32.s8 	%r1981, %r1980;
	add.s32 	%r1982, %r2872, %r1981;
	cvt.rn.f32.s32 	%f3, %r1982;
	setp.eq.s32 	%p133, %r1982, 0;
	mov.f32 	%f561, 0f3F800000;
	@%p133 bra 	$L__BB0_239;
	abs.f32 	%f4, %f3;
	setp.num.f32 	%p134, %f4, %f4;
	@%p134 bra 	$L__BB0_237;
	mov.f32 	%f188, 0fBF800000;
	add.rn.f32 	%f561, %f188, %f3;
	bra.uni 	$L__BB0_239;
$L__BB0_237:
	setp.eq.f32 	%p135, %f4, 0f7F800000;
	@%p135 bra 	$L__BB0_239;
	mul.rn.f32 	%f162, %f1, %f3;
	cvt.rni.f32.f32 	%f163, %f162;
	sub.f32 	%f164, %f162, %f163;
	neg.f32 	%f165, %f162;
	fma.rn.f32 	%f166, %f1, %f3, %f165;
	fma.rn.f32 	%f167, %f2, %f3, %f166;
	add.f32 	%f168, %f164, %f167;
	setp.gt.f32 	%p136, %f163, 0f00000000;
	selp.b32 	%r1983, 0, -2097152000, %p136;
	setp.lt.f32 	%p137, %f162, 0f00000000;
	selp.f32 	%f169, 0f00000000, 0f7F800000, %p137;
	abs.f32 	%f170, %f162;
	setp.gt.f32 	%p138, %f170, 0f43180000;
	cvt.rzi.s32.f32 	%r1984, %f163;
	shl.b32 	%r1985, %r1984, 23;
	sub.s32 	%r1986, %r1985, %r1983;
	mov.b32 	%f171, %r1986;
	add.s32 	%r1987, %r1983, 2130706432;
	mov.b32 	%f172, %r1987;
	fma.rn.f32 	%f173, %f168, 0f391FCB8E, 0f3AAF85ED;
	fma.rn.f32 	%f174, %f173, %f168, 0f3C1D9856;
	fma.rn.f32 	%f175, %f174, %f168, 0f3D6357BB;
	fma.rn.f32 	%f176, %f175, %f168, 0f3E75FDEC;
	fma.rn.f32 	%f177, %f176, %f168, 0f3F317218;
	fma.rn.f32 	%f178, %f177, %f168, 0f3F800000;
	mul.f32 	%f179, %f178, %f172;
	mul.f32 	%f180, %f179, %f171;
	selp.f32 	%f181, %f169, %f180, %p138;
	mul.f32 	%f182, %f3, 0f3F000000;
	cvt.rzi.f32.f32 	%f183, %f182;
	add.f32 	%f184, %f183, %f183;
	sub.f32 	%f185, %f3, %f184;
	abs.f32 	%f186, %f185;
	setp.neu.f32 	%p139, %f186, 0f3F800000;
	neg.f32 	%f187, %f181;
	selp.f32 	%f561, %f181, %f187, %p139;
$L__BB0_239:
	setp.lt.s32 	%p140, %r1959, 1;
	mov.f32 	%f564, 0f00000000;
	mov.f32 	%f565, 0f3F800000;
	@%p140 bra 	$L__BB0_247;
	mov.f32 	%f565, 0f3F800000;
	mov.f32 	%f564, 0f00000000;
	mov.b32 	%r2873, 0;
$L__BB0_241:
	mov.f32 	%f11, %f565;
	cvt.u64.u32 	%rd121, %r2873;
	add.s64 	%rd122, %rd32, %rd121;
	ld.global.u8 	%rs2, [%rd122];
	mul.wide.u32 	%rd123, %r2873, 8;
	add.s64 	%rd124, %rd30, %rd123;
	ld.global.u64 	%rd125, [%rd124];
	cvt.s64.s32 	%rd126, %r1066;
	xor.b64  	%rd127, %rd31, %rd126;
	and.b64  	%rd269, %rd125, %rd127;
	setp.eq.s64 	%p141, %rd269, 0;
	mov.b32 	%r2875, 0;
	@%p141 bra 	$L__BB0_244;
	mov.b32 	%r2875, 0;
$L__BB0_243:
	cvt.u32.u64 	%r1992, %rd269;
	and.b32  	%r1993, %r1992, 1;
	add.s32 	%r2875, %r1993, %r2875;
	shr.u64 	%rd38, %rd269, 1;
	setp.gt.u64 	%p142, %rd269, 1;
	mov.u64 	%rd269, %rd38;
	@%p142 bra 	$L__BB0_243;
$L__BB0_244:
	cvt.u32.u16 	%r1994, %rs2;
	cvt.s32.s8 	%r1995, %r1994;
	add.s32 	%r1996, %r2875, %r1995;
	cvt.rn.f32.s32 	%f12, %r1996;
	setp.eq.s32 	%p143, %r1996, 0;
	mov.f32 	%f566, 0f3F800000;
	@%p143 bra 	$L__BB0_257;
	abs.f32 	%f13, %f12;
	setp.num.f32 	%p144, %f13, %f13;
	@%p144 bra 	$L__BB0_255;
	mov.f32 	%f221, 0fBF800000;
	add.rn.f32 	%f566, %f221, %f12;
	bra.uni 	$L__BB0_257;
$L__BB0_247:
	setp.lt.s32 	%p205, %r1959, 1;
	mov.f32 	%f587, 0f00000000;
	mov.f32 	%f586, 0f3F800000;
	@%p205 bra 	$L__BB0_379;
	mov.f32 	%f586, 0f3F800000;
	mov.f32 	%f587, 0f00000000;
	mov.b32 	%r2900, 0;
$L__BB0_249:
	mov.f32 	%f62, %f586;
	cvt.u64.u32 	%rd194, %r2900;
	add.s64 	%rd195, %rd32, %rd194;
	ld.global.u8 	%rs3, [%rd195];
	mul.wide.u32 	%rd196, %r2900, 8;
	add.s64 	%rd197, %rd30, %rd196;
	ld.global.u64 	%rd198, [%rd197];
	cvt.s64.s32 	%rd199, %r1066;
	and.b64  	%rd276, %rd198, %rd199;
	setp.eq.s64 	%p206, %rd276, 0;
	mov.b32 	%r2902, 0;
	@%p206 bra 	$L__BB0_252;
	mov.b32 	%r2902, 0;
$L__BB0_251:
	cvt.u32.u64 	%r2156, %rd276;
	and.b32  	%r2157, %r2156, 1;
	add.s32 	%r2902, %r2157, %r2902;
	shr.u64 	%rd59, %rd276, 1;
	setp.gt.u64 	%p207, %rd276, 1;
	mov.u64 	%rd276, %rd59;
	@%p207 bra 	$L__BB0_251;
$L__BB0_252:
	cvt.u32.u16 	%r2158, %rs3;
	cvt.s32.s8 	%r2159, %r2158;
	add.s32 	%r2160, %r2902, %r2159;
	cvt.rn.f32.s32 	%f63, %r2160;
	setp.eq.s32 	%p208, %r2160, 0;
	mov.f32 	%f577, 0f3F800000;
	@%p208 bra 	$L__BB0_319;
	abs.f32 	%f64, %f63;
	setp.num.f32 	%p209, %f64, %f64;
	@%p209 bra 	$L__BB0_317;
	mov.f32 	%f403, 0fBF800000;
	add.rn.f32 	%f577, %f403, %f63;
	bra.uni 	$L__BB0_319;
$L__BB0_255:
	setp.eq.f32 	%p145, %f13, 0f7F800000;
	@%p145 bra 	$L__BB0_257;
	mul.rn.f32 	%f195, %f1, %f12;
	cvt.rni.f32.f32 	%f196, %f195;
	sub.f32 	%f197, %f195, %f196;
	neg.f32 	%f198, %f195;
	fma.rn.f32 	%f199, %f1, %f12, %f198;
	fma.rn.f32 	%f200, %f2, %f12, %f199;
	add.f32 	%f201, %f197, %f200;
	setp.gt.f32 	%p146, %f196, 0f00000000;
	selp.b32 	%r1997, 0, -2097152000, %p146;
	setp.lt.f32 	%p147, %f195, 0f00000000;
	selp.f32 	%f202, 0f00000000, 0f7F800000, %p147;
	abs.f32 	%f203, %f195;
	setp.gt.f32 	%p148, %f203, 0f43180000;
	cvt.rzi.s32.f32 	%r1998, %f196;
	shl.b32 	%r1999, %r1998, 23;
	sub.s32 	%r2000, %r1999, %r1997;
	mov.b32 	%f204, %r2000;
	add.s32 	%r2001, %r1997, 2130706432;
	mov.b32 	%f205, %r2001;
	fma.rn.f32 	%f206, %f201, 0f391FCB8E, 0f3AAF85ED;
	fma.rn.f32 	%f207, %f206, %f201, 0f3C1D9856;
	fma.rn.f32 	%f208, %f207, %f201, 0f3D6357BB;
	fma.rn.f32 	%f209, %f208, %f201, 0f3E75FDEC;
	fma.rn.f32 	%f210, %f209, %f201, 0f3F317218;
	fma.rn.f32 	%f211, %f210, %f201, 0f3F800000;
	mul.f32 	%f212, %f211, %f205;
	mul.f32 	%f213, %f212, %f204;
	selp.f32 	%f214, %f202, %f213, %p148;
	mul.f32 	%f215, %f12, 0f3F000000;
	cvt.rzi.f32.f32 	%f216, %f215;
	add.f32 	%f217, %f216, %f216;
	sub.f32 	%f218, %f12, %f217;
	abs.f32 	%f219, %f218;
	setp.neu.f32 	%p149, %f219, 0f3F800000;
	neg.f32 	%f220, %f214;
	selp.f32 	%f566, %f214, %f220, %p149;
$L__BB0_257:
	cvt.f64.f32 	%fd5, %f566;
	mul.f64 	%fd6, %fd1, %fd5;
	mul.f64 	%fd7, %fd2, %fd5;
	cvt.rn.f32.f64 	%f17, %fd6;
	cvt.rn.f32.f64 	%f574, %fd7;
	mov.b32 	%r1074, %f574;
	and.b32  	%r1075, %r1074, 2147483647;
	setp.ne.s32 	%p150, %r1075, 0;
	@%p150 bra 	$L__BB0_259;
	fma.rn.f32 	%f357, %f17, 0f3BBB989D, 0f3F000000;
	cvt.sat.f32.f32 	%f358, %f357;
	mov.f32 	%f359, 0f4B400001;
	mov.f32 	%f360, 0f437C0000;
	fma.rm.f32 	%f361, %f358, %f360, %f359;
	add.f32 	%f362, %f361, 0fCB40007F;
	neg.f32 	%f363, %f362;
	fma.rn.f32 	%f364, %f17, 0f3FB8AA3B, %f363;
	fma.rn.f32 	%f365, %f17, 0f32A57060, %f364;
	mov.b32 	%r2150, %f361;
	shl.b32 	%r2151, %r2150, 23;
	mov.b32 	%f366, %r2151;
	ex2.approx.ftz.f32 	%f367, %f365;
	mul.f32 	%f573, %f367, %f366;
	bra.uni 	$L__BB0_316;
$L__BB0_259:
	mov.b32 	%r1076, %f17;
	and.b32  	%r1077, %r1076, 2147483647;
	setp.ne.s32 	%p151, %r1077, 0;
	@%p151 bra 	$L__BB0_277;
	mul.f32 	%f323, %f574, 0f3F22F983;
	cvt.rni.s32.f32 	%r2883, %f323;
	cvt.rn.f32.s32 	%f324, %r2883;
	fma.rn.f32 	%f325, %f324, 0fBFC90FDA, %f574;
	fma.rn.f32 	%f326, %f324, 0fB3A22168, %f325;
	fma.rn.f32 	%f568, %f324, 0fA7C234C5, %f326;
	abs.f32 	%f21, %f574;
	setp.ltu.f32 	%p188, %f21, 0f47CE4780;
	mov.u32 	%r2879, %r2883;
	mov.f32 	%f567, %f568;
	@%p188 bra 	$L__BB0_268;
	setp.neu.f32 	%p189, %f21, 0f7F800000;
	@%p189 bra 	$L__BB0_263;
	mov.f32 	%f329, 0f00000000;
	mul.rn.f32 	%f567, %f574, %f329;
	mov.b32 	%r2879, 0;
	bra.uni 	$L__BB0_268;
$L__BB0_263:
	mov.b64 	%rd270, 0;
	mov.b32 	%r2876, 0;
$L__BB0_264:
	.pragma "nounroll";
	mul.wide.u32 	%rd173, %r2876, 4;
	mov.u64 	%rd174, __cudart_i2opi_f;
	add.s64 	%rd175, %rd174, %rd173;
	ld.global.nc.u32 	%r2107, [%rd175];
	shl.b32 	%r2108, %r1074, 8;
	or.b32  	%r2109, %r2108, -2147483648;
	mad.wide.u32 	%rd176, %r2107, %r2109, %rd270;
	shr.u64 	%rd270, %rd176, 32;
	add.s64 	%rd177, %rd12, %rd173;
	st.local.u32 	[%rd177], %rd176;
	add.s32 	%r2876, %r2876, 1;
	setp.ne.s32 	%p190, %r2876, 6;
	@%p190 bra 	$L__BB0_264;
	shr.u32 	%r2110, %r1074, 23;
	st.local.u32 	[%rd12+24], %rd270;
	and.b32  	%r1081, %r2110, 31;
	and.b32  	%r2111, %r2110, 224;
	add.s32 	%r2112, %r2111, -128;
	shr.u32 	%r2113, %r2112, 5;
	mul.wide.u32 	%rd178, %r2113, 4;
	sub.s64 	%rd41, %rd12, %rd178;
	ld.local.u32 	%r2877, [%rd41+24];
	ld.local.u32 	%r2878, [%rd41+20];
	setp.eq.s32 	%p191, %r1081, 0;
	@%p191 bra 	$L__BB0_267;
	shf.l.wrap.b32 	%r2877, %r2878, %r2877, %r1081;
	ld.local.u32 	%r2114, [%rd41+16];
	shf.l.wrap.b32 	%r2878, %r2114, %r2878, %r1081;
$L__BB0_267:
	shr.u32 	%r2115, %r2877, 30;
	shf.l.wrap.b32 	%r2116, %r2878, %r2877, 2;
	shl.b32 	%r2117, %r2878, 2;
	shr.u32 	%r2118, %r2116, 31;
	add.s32 	%r2119, %r2118, %r2115;
	neg.s32 	%r2120, %r2119;
	setp.lt.s32 	%p192, %r1074, 0;
	selp.b32 	%r2879, %r2120, %r2119, %p192;
	xor.b32  	%r2121, %r2116, %r1074;
	shr.s32 	%r2122, %r2116, 31;
	xor.b32  	%r2123, %r2122, %r2116;
	xor.b32  	%r2124, %r2122, %r2117;
	cvt.u64.u32 	%rd179, %r2123;
	shl.b64 	%rd180, %rd179, 32;
	cvt.u64.u32 	%rd181, %r2124;
	or.b64  	%rd182, %rd180, %rd181;
	cvt.rn.f64.s64 	%fd16, %rd182;
	mul.f64 	%fd17, %fd16, 0d3BF921FB54442D19;
	cvt.rn.f32.f64 	%f327, %fd17;
	neg.f32 	%f328, %f327;
	setp.lt.s32 	%p193, %r2121, 0;
	selp.f32 	%f567, %f328, %f327, %p193;
$L__BB0_268:
	add.s32 	%r2126, %r2879, 1;
	mul.rn.f32 	%f330, %f567, %f567;
	and.b32  	%r2127, %r2879, 1;
	setp.eq.b32 	%p195, %r2127, 1;
	selp.f32 	%f331, %f567, 0f3F800000, %p195;
	fma.rn.f32 	%f332, %f330, %f331, 0f00000000;
	fma.rn.f32 	%f333, %f330, 0f37CBAC00, 0fBAB607ED;
	selp.f32 	%f334, 0fB94D4153, %f333, %p195;
	selp.f32 	%f335, 0f3C0885E4, 0f3D2AAABB, %p195;
	fma.rn.f32 	%f336, %f334, %f330, %f335;
	selp.f32 	%f337, 0fBE2AAAA8, 0fBEFFFFFF, %p195;
	fma.rn.f32 	%f338, %f336, %f330, %f337;
	fma.rn.f32 	%f339, %f338, %f332, %f331;
	and.b32  	%r2128, %r2126, 2;
	setp.eq.s32 	%p196, %r2128, 0;
	mov.f32 	%f340, 0f00000000;
	sub.f32 	%f341, %f340, %f339;
	selp.f32 	%f573, %f339, %f341, %p196;
	@%p188 bra 	$L__BB0_276;
	setp.neu.f32 	%p197, %f21, 0f7F800000;
	@%p197 bra 	$L__BB0_271;
	mov.f32 	%f344, 0f00000000;
	mul.rn.f32 	%f568, %f574, %f344;
	mov.b32 	%r2883, 0;
	bra.uni 	$L__BB0_276;
$L__BB0_271:
	shl.b32 	%r2130, %r1074, 8;
	or.b32  	%r1090, %r2130, -2147483648;
	mov.b64 	%rd271, 0;
	mov.b32 	%r2880, 0;
$L__BB0_272:
	.pragma "nounroll";
	mul.wide.u32 	%rd184, %r2880, 4;
	mov.u64 	%rd185, __cudart_i2opi_f;
	add.s64 	%rd186, %rd185, %rd184;
	ld.global.nc.u32 	%r2131, [%rd186];
	mad.wide.u32 	%rd187, %r2131, %r1090, %rd271;
	shr.u64 	%rd271, %rd187, 32;
	add.s64 	%rd188, %rd11, %rd184;
	st.local.u32 	[%rd188], %rd187;
	add.s32 	%r2880, %r2880, 1;
	setp.ne.s32 	%p198, %r2880, 6;
	@%p198 bra 	$L__BB0_272;
	shr.u32 	%r2132, %r1074, 23;
	st.local.u32 	[%rd11+24], %rd271;
	and.b32  	%r1093, %r2132, 31;
	and.b32  	%r2133, %r2132, 224;
	add.s32 	%r2134, %r2133, -128;
	shr.u32 	%r2135, %r2134, 5;
	mul.wide.u32 	%rd189, %r2135, 4;
	sub.s64 	%rd44, %rd11, %rd189;
	ld.local.u32 	%r2881, [%rd44+24];
	ld.local.u32 	%r2882, [%rd44+20];
	setp.eq.s32 	%p199, %r1093, 0;
	@%p199 bra 	$L__BB0_275;
	shf.l.wrap.b32 	%r2881, %r2882, %r2881, %r1093;
	ld.local.u32 	%r2136, [%rd44+16];
	shf.l.wrap.b32 	%r2882, %r2136, %r2882, %r1093;
$L__BB0_275:
	shr.u32 	%r2137, %r2881, 30;
	shf.l.wrap.b32 	%r2138, %r2882, %r2881, 2;
	shl.b32 	%r2139, %r2882, 2;
	shr.u32 	%r2140, %r2138, 31;
	add.s32 	%r2141, %r2140, %r2137;
	neg.s32 	%r2142, %r2141;
	setp.lt.s32 	%p200, %r1074, 0;
	selp.b32 	%r2883, %r2142, %r2141, %p200;
	xor.b32  	%r2143, %r2138, %r1074;
	shr.s32 	%r2144, %r2138, 31;
	xor.b32  	%r2145, %r2144, %r2138;
	xor.b32  	%r2146, %r2144, %r2139;
	cvt.u64.u32 	%rd190, %r2145;
	shl.b64 	%rd191, %rd190, 32;
	cvt.u64.u32 	%rd192, %r2146;
	or.b64  	%rd193, %rd191, %rd192;
	cvt.rn.f64.s64 	%fd18, %rd193;
	mul.f64 	%fd19, %fd18, 0d3BF921FB54442D19;
	cvt.rn.f32.f64 	%f342, %fd19;
	neg.f32 	%f343, %f342;
	setp.lt.s32 	%p201, %r2143, 0;
	selp.f32 	%f568, %f343, %f342, %p201;
$L__BB0_276:
	mul.rn.f32 	%f345, %f568, %f568;
	and.b32  	%r2148, %r2883, 1;
	setp.eq.b32 	%p202, %r2148, 1;
	selp.f32 	%f346, 0f3F800000, %f568, %p202;
	fma.rn.f32 	%f347, %f345, %f346, 0f00000000;
	fma.rn.f32 	%f348, %f345, 0f37CBAC00, 0fBAB607ED;
	selp.f32 	%f349, %f348, 0fB94D4153, %p202;
	selp.f32 	%f350, 0f3D2AAABB, 0f3C0885E4, %p202;
	fma.rn.f32 	%f351, %f349, %f345, %f350;
	selp.f32 	%f352, 0fBEFFFFFF, 0fBE2AAAA8, %p202;
	fma.rn.f32 	%f353, %f351, %f345, %f352;
	fma.rn.f32 	%f354, %f353, %f347, %f346;
	and.b32  	%r2149, %r2883, 2;
	setp.eq.s32 	%p203, %r2149, 0;
	mov.f32 	%f355, 0f00000000;
	sub.f32 	%f356, %f355, %f354;
	selp.f32 	%f574, %f354, %f356, %p203;
	bra.uni 	$L__BB0_316;
$L__BB0_277:
	setp.lt.u32 	%p152, %r1075, 2139095040;
	@%p152 bra 	$L__BB0_281;
	setp.eq.s32 	%p186, %r1077, 2139095040;
	@%p186 bra 	$L__BB0_280;
	sub.f32 	%f573, %f574, %f574;
	mov.f32 	%f574, %f573;
	bra.uni 	$L__BB0_316;
$L__BB0_280:
	setp.gt.s32 	%p187, %r1076, -1;
	sub.f32 	%f322, %f574, %f574;
	selp.f32 	%f573, %f17, 0f00000000, %p187;
	selp.f32 	%f574, %f322, 0f00000000, %p187;
	bra.uni 	$L__BB0_316;
$L__BB0_281:
	add.s32 	%r2002, %r1076, -1118925336;
	setp.gt.u32 	%p153, %r2002, 9342556;
	@%p153 bra 	$L__BB0_299;
	add.f32 	%f269, %f17, 0fC322E3BC;
	fma.rn.f32 	%f270, %f269, 0f3BBB989D, 0f3F000000;
	cvt.sat.f32.f32 	%f271, %f270;
	mov.f32 	%f272, 0f4B400001;
	mov.f32 	%f273, 0f437C0000;
	fma.rm.f32 	%f274, %f271, %f273, %f272;
	add.f32 	%f275, %f274, 0fCB40007F;
	neg.f32 	%f276, %f275;
	fma.rn.f32 	%f277, %f269, 0f3FB8AA3B, %f276;
	fma.rn.f32 	%f278, %f269, 0f32A57060, %f277;
	mov.b32 	%r2049, %f274;
	shl.b32 	%r2050, %r2049, 23;
	mov.b32 	%f279, %r2050;
	ex2.approx.ftz.f32 	%f280, %f278;
	mul.f32 	%f281, %f280, %f279;
	mov.b32 	%r2051, %f281;
	shr.u32 	%r2052, %r2051, 23;
	add.s32 	%r2053, %r2052, -19;
	and.b32  	%r2054, %r2051, 8388607;
	or.b32  	%r2055, %r2054, 2130706432;
	mov.b32 	%f33, %r2055;
	cvt.u16.u32 	%rs4, %r2053;
	shr.u16 	%rs5, %rs4, 15;
	add.s16 	%rs6, %rs4, %rs5;
	shr.s16 	%rs7, %rs6, 1;
	cvt.s32.s16 	%r2056, %rs7;
	shl.b32 	%r2057, %r2056, 23;
	add.s32 	%r2058, %r2057, 1065353216;
	mov.b32 	%f34, %r2058;
	sub.s32 	%r2059, %r2053, %r2056;
	shl.b32 	%r2060, %r2059, 23;
	add.s32 	%r1102, %r2060, 1065353216;
	mul.f32 	%f282, %f574, 0f3F22F983;
	cvt.rni.s32.f32 	%r2891, %f282;
	cvt.rn.f32.s32 	%f283, %r2891;
	fma.rn.f32 	%f284, %f283, 0fBFC90FDA, %f574;
	fma.rn.f32 	%f285, %f283, 0fB3A22168, %f284;
	fma.rn.f32 	%f570, %f283, 0fA7C234C5, %f285;
	abs.f32 	%f36, %f574;
	setp.ltu.f32 	%p170, %f36, 0f47CE4780;
	mov.u32 	%r2887, %r2891;
	mov.f32 	%f569, %f570;
	@%p170 bra 	$L__BB0_290;
	setp.neu.f32 	%p171, %f36, 0f7F800000;
	@%p171 bra 	$L__BB0_285;
	mov.f32 	%f288, 0f00000000;
	mul.rn.f32 	%f569, %f574, %f288;
	mov.b32 	%r2887, 0;
	bra.uni 	$L__BB0_290;
$L__BB0_285:
	mov.b64 	%rd272, 0;
	mov.b32 	%r2884, 0;
$L__BB0_286:
	.pragma "nounroll";
	mul.wide.u32 	%rd151, %r2884, 4;
	mov.u64 	%rd152, __cudart_i2opi_f;
	add.s64 	%rd153, %rd152, %rd151;
	ld.global.nc.u32 	%r2062, [%rd153];
	shl.b32 	%r2063, %r1074, 8;
	or.b32  	%r2064, %r2063, -2147483648;
	mad.wide.u32 	%rd154, %r2062, %r2064, %rd272;
	shr.u64 	%rd272, %rd154, 32;
	add.s64 	%rd155, %rd10, %rd151;
	st.local.u32 	[%rd155], %rd154;
	add.s32 	%r2884, %r2884, 1;
	setp.ne.s32 	%p172, %r2884, 6;
	@%p172 bra 	$L__BB0_286;
	shr.u32 	%r2065, %r1074, 23;
	st.local.u32 	[%rd10+24], %rd272;
	and.b32  	%r1106, %r2065, 31;
	and.b32  	%r2066, %r2065, 224;
	add.s32 	%r2067, %r2066, -128;
	shr.u32 	%r2068, %r2067, 5;
	mul.wide.u32 	%rd156, %r2068, 4;
	sub.s64 	%rd47, %rd10, %rd156;
	ld.local.u32 	%r2885, [%rd47+24];
	ld.local.u32 	%r2886, [%rd47+20];
	setp.eq.s32 	%p173, %r1106, 0;
	@%p173 bra 	$L__BB0_289;
	shf.l.wrap.b32 	%r2885, %r2886, %r2885, %r1106;
	ld.local.u32 	%r2069, [%rd47+16];
	shf.l.wrap.b32 	%r2886, %r2069, %r2886, %r1106;
$L__BB0_289:
	shr.u32 	%r2070, %r2885, 30;
	shf.l.wrap.b32 	%r2071, %r2886, %r2885, 2;
	shl.b32 	%r2072, %r2886, 2;
	shr.u32 	%r2073, %r2071, 31;
	add.s32 	%r2074, %r2073, %r2070;
	neg.s32 	%r2075, %r2074;
	setp.lt.s32 	%p174, %r1074, 0;
	selp.b32 	%r2887, %r2075, %r2074, %p174;
	xor.b32  	%r2076, %r2071, %r1074;
	shr.s32 	%r2077, %r2071, 31;
	xor.b32  	%r2078, %r2077, %r2071;
	xor.b32  	%r2079, %r2077, %r2072;
	cvt.u64.u32 	%rd157, %r2078;
	shl.b64 	%rd158, %rd157, 32;
	cvt.u64.u32 	%rd159, %r2079;
	or.b64  	%rd160, %rd158, %rd159;
	cvt.rn.f64.s64 	%fd12, %rd160;
	mul.f64 	%fd13, %fd12, 0d3BF921FB54442D19;
	cvt.rn.f32.f64 	%f286, %fd13;
	neg.f32 	%f287, %f286;
	setp.lt.s32 	%p175, %r2076, 0;
	selp.f32 	%f569, %f287, %f286, %p175;
$L__BB0_290:
	add.s32 	%r2081, %r2887, 1;
	mul.rn.f32 	%f289, %f569, %f569;
	and.b32  	%r2082, %r2887, 1;
	setp.eq.b32 	%p177, %r2082, 1;
	selp.f32 	%f290, %f569, 0f3F800000, %p177;
	fma.rn.f32 	%f291, %f289, %f290, 0f00000000;
	fma.rn.f32 	%f292, %f289, 0f37CBAC00, 0fBAB607ED;
	selp.f32 	%f293, 0fB94D4153, %f292, %p177;
	selp.f32 	%f294, 0f3C0885E4, 0f3D2AAABB, %p177;
	fma.rn.f32 	%f295, %f293, %f289, %f294;
	selp.f32 	%f296, 0fBE2AAAA8, 0fBEFFFFFF, %p177;
	fma.rn.f32 	%f297, %f295, %f289, %f296;
	fma.rn.f32 	%f298, %f297, %f291, %f290;
	and.b32  	%r2083, %r2081, 2;
	setp.eq.s32 	%p178, %r2083, 0;
	mov.f32 	%f299, 0f00000000;
	sub.f32 	%f300, %f299, %f298;
	selp.f32 	%f301, %f298, %f300, %p178;
	mul.f32 	%f302, %f301, %f33;
	mul.f32 	%f40, %f302, %f34;
	@%p170 bra 	$L__BB0_298;
	setp.neu.f32 	%p179, %f36, 0f7F800000;
	@%p179 bra 	$L__BB0_293;
	mov.f32 	%f305, 0f00000000;
	mul.rn.f32 	%f570, %f574, %f305;
	mov.b32 	%r2891, 0;
	bra.uni 	$L__BB0_298;
$L__BB0_293:
	mov.b64 	%rd273, 0;
	mov.b32 	%r2888, 0;
$L__BB0_294:
	.pragma "nounroll";
	mul.wide.u32 	%rd162, %r2888, 4;
	mov.u64 	%rd163, __cudart_i2opi_f;
	add.s64 	%rd164, %rd163, %rd162;
	ld.global.nc.u32 	%r2085, [%rd164];
	shl.b32 	%r2086, %r1074, 8;
	or.b32  	%r2087, %r2086, -2147483648;
	mad.wide.u32 	%rd165, %r2085, %r2087, %rd273;
	shr.u64 	%rd273, %rd165, 32;
	add.s64 	%rd166, %rd9, %rd162;
	st.local.u32 	[%rd166], %rd165;
	add.s32 	%r2888, %r2888, 1;
	setp.ne.s32 	%p180, %r2888, 6;
	@%p180 bra 	$L__BB0_294;
	shr.u32 	%r2088, %r1074, 23;
	st.local.u32 	[%rd9+24], %rd273;
	and.b32  	%r1117, %r2088, 31;
	and.b32  	%r2089, %r2088, 224;
	add.s32 	%r2090, %r2089, -128;
	shr.u32 	%r2091, %r2090, 5;
	mul.wide.u32 	%rd167, %r2091, 4;
	sub.s64 	%rd50, %rd9, %rd167;
	ld.local.u32 	%r2889, [%rd50+24];
	ld.local.u32 	%r2890, [%rd50+20];
	setp.eq.s32 	%p181, %r1117, 0;
	@%p181 bra 	$L__BB0_297;
	shf.l.wrap.b32 	%r2889, %r2890, %r2889, %r1117;
	ld.local.u32 	%r2092, [%rd50+16];
	shf.l.wrap.b32 	%r2890, %r2092, %r2890, %r1117;
$L__BB0_297:
	shr.u32 	%r2093, %r2889, 30;
	shf.l.wrap.b32 	%r2094, %r2890, %r2889, 2;
	shl.b32 	%r2095, %r2890, 2;
	shr.u32 	%r2096, %r2094, 31;
	add.s32 	%r2097, %r2096, %r2093;
	neg.s32 	%r2098, %r2097;
	setp.lt.s32 	%p182, %r1074, 0;
	selp.b32 	%r2891, %r2098, %r2097, %p182;
	xor.b32  	%r2099, %r2094, %r1074;
	shr.s32 	%r2100, %r2094, 31;
	xor.b32  	%r2101, %r2100, %r2094;
	xor.b32  	%r2102, %r2100, %r2095;
	cvt.u64.u32 	%rd168, %r2101;
	shl.b64 	%rd169, %rd168, 32;
	cvt.u64.u32 	%rd170, %r2102;
	or.b64  	%rd171, %rd169, %rd170;
	cvt.rn.f64.s64 	%fd14, %rd171;
	mul.f64 	%fd15, %fd14, 0d3BF921FB54442D19;
	cvt.rn.f32.f64 	%f303, %fd15;
	neg.f32 	%f304, %f303;
	setp.lt.s32 	%p183, %r2099, 0;
	selp.f32 	%f570, %f304, %f303, %p183;
$L__BB0_298:
	mov.b32 	%f306, %r1102;
	mul.rn.f32 	%f307, %f570, %f570;
	and.b32  	%r2104, %r2891, 1;
	setp.eq.b32 	%p184, %r2104, 1;
	selp.f32 	%f308, 0f3F800000, %f570, %p184;
	fma.rn.f32 	%f309, %f307, %f308, 0f00000000;
	fma.rn.f32 	%f310, %f307, 0f37CBAC00, 0fBAB607ED;
	selp.f32 	%f311, %f310, 0fB94D4153, %p184;
	selp.f32 	%f312, 0f3D2AAABB, 0f3C0885E4, %p184;
	fma.rn.f32 	%f313, %f311, %f307, %f312;
	selp.f32 	%f314, 0fBEFFFFFF, 0fBE2AAAA8, %p184;
	fma.rn.f32 	%f315, %f313, %f307, %f314;
	fma.rn.f32 	%f316, %f315, %f309, %f308;
	and.b32  	%r2105, %r2891, 2;
	setp.eq.s32 	%p185, %r2105, 0;
	mov.f32 	%f317, 0f00000000;
	sub.f32 	%f318, %f317, %f316;
	selp.f32 	%f319, %f316, %f318, %p185;
	mul.f32 	%f320, %f319, %f33;
	mul.f32 	%f321, %f320, %f34;
	mul.f32 	%f574, %f321, %f306;
	mul.f32 	%f573, %f40, %f306;
	bra.uni 	$L__BB0_316;
$L__BB0_299:
	mul.f32 	%f222, %f574, 0f3F22F983;
	cvt.rni.s32.f32 	%r2899, %f222;
	cvt.rn.f32.s32 	%f223, %r2899;
	fma.rn.f32 	%f224, %f223, 0fBFC90FDA, %f574;
	fma.rn.f32 	%f225, %f223, 0fB3A22168, %f224;
	fma.rn.f32 	%f572, %f223, 0fA7C234C5, %f225;
	abs.f32 	%f47, %f574;
	setp.ltu.f32 	%p154, %f47, 0f47CE4780;
	mov.u32 	%r2895, %r2899;
	mov.f32 	%f571, %f572;
	@%p154 bra 	$L__BB0_307;
	setp.neu.f32 	%p155, %f47, 0f7F800000;
	@%p155 bra 	$L__BB0_302;
	mov.f32 	%f228, 0f00000000;
	mul.rn.f32 	%f571, %f574, %f228;
	mov.b32 	%r2895, 0;
	bra.uni 	$L__BB0_307;
$L__BB0_302:
	mov.b64 	%rd274, 0;
	mov.b32 	%r2892, 0;
$L__BB0_303:
	.pragma "nounroll";
	mul.wide.u32 	%rd129, %r2892, 4;
	mov.u64 	%rd130, __cudart_i2opi_f;
	add.s64 	%rd131, %rd130, %rd129;
	ld.global.nc.u32 	%r2004, [%rd131];
	shl.b32 	%r2005, %r1074, 8;
	or.b32  	%r2006, %r2005, -2147483648;
	mad.wide.u32 	%rd132, %r2004, %r2006, %rd274;
	shr.u64 	%rd274, %rd132, 32;
	add.s64 	%rd133, %rd8, %rd129;
	st.local.u32 	[%rd133], %rd132;
	add.s32 	%r2892, %r2892, 1;
	setp.ne.s32 	%p156, %r2892, 6;
	@%p156 bra 	$L__BB0_303;
	shr.u32 	%r2007, %r1074, 23;
	st.local.u32 	[%rd8+24], %rd274;
	and.b32  	%r1129, %r2007, 31;
	and.b32  	%r2008, %r2007, 224;
	add.s32 	%r2009, %r2008, -128;
	shr.u32 	%r2010, %r2009, 5;
	mul.wide.u32 	%rd134, %r2010, 4;
	sub.s64 	%rd53, %rd8, %rd134;
	ld.local.u32 	%r2893, [%rd53+24];
	ld.local.u32 	%r2894, [%rd53+20];
	setp.eq.s32 	%p157, %r1129, 0;
	@%p157 bra 	$L__BB0_306;
	shf.l.wrap.b32 	%r2893, %r2894, %r2893, %r1129;
	ld.local.u32 	%r2011, [%rd53+16];
	shf.l.wrap.b32 	%r2894, %r2011, %r2894, %r1129;
$L__BB0_306:
	shr.u32 	%r2012, %r2893, 30;
	shf.l.wrap.b32 	%r2013, %r2894, %r2893, 2;
	shl.b32 	%r2014, %r2894, 2;
	shr.u32 	%r2015, %r2013, 31;
	add.s32 	%r2016, %r2015, %r2012;
	neg.s32 	%r2017, %r2016;
	setp.lt.s32 	%p158, %r1074, 0;
	selp.b32 	%r2895, %r2017, %r2016, %p158;
	xor.b32  	%r2018, %r2013, %r1074;
	shr.s32 	%r2019, %r2013, 31;
	xor.b32  	%r2020, %r2019, %r2013;
	xor.b32  	%r2021, %r2019, %r2014;
	cvt.u64.u32 	%rd135, %r2020;
	shl.b64 	%rd136, %rd135, 32;
	cvt.u64.u32 	%rd137, %r2021;
	or.b64  	%rd138, %rd136, %rd137;
	cvt.rn.f64.s64 	%fd8, %rd138;
	mul.f64 	%fd9, %fd8, 0d3BF921FB54442D19;
	cvt.rn.f32.f64 	%f226, %fd9;
	neg.f32 	%f227, %f226;
	setp.lt.s32 	%p159, %r2018, 0;
	selp.f32 	%f571, %f227, %f226, %p159;
$L__BB0_307:
	add.s32 	%r2023, %r2895, 1;
	mul.rn.f32 	%f229, %f571, %f571;
	and.b32  	%r2024, %r2895, 1;
	setp.eq.b32 	%p161, %r2024, 1;
	selp.f32 	%f230, %f571, 0f3F800000, %p161;
	fma.rn.f32 	%f231, %f229, %f230, 0f00000000;
	fma.rn.f32 	%f232, %f229, 0f37CBAC00, 0fBAB607ED;
	selp.f32 	%f233, 0fB94D4153, %f232, %p161;
	selp.f32 	%f234, 0f3C0885E4, 0f3D2AAABB, %p161;
	fma.rn.f32 	%f235, %f233, %f229, %f234;
	selp.f32 	%f236, 0fBE2AAAA8, 0fBEFFFFFF, %p161;
	fma.rn.f32 	%f237, %f235, %f229, %f236;
	fma.rn.f32 	%f238, %f237, %f231, %f230;
	and.b32  	%r2025, %r2023, 2;
	setp.eq.s32 	%p162, %r2025, 0;
	mov.f32 	%f239, 0f00000000;
	sub.f32 	%f240, %f239, %f238;
	selp.f32 	%f51, %f238, %f240, %p162;
	@%p154 bra 	$L__BB0_315;
	setp.neu.f32 	%p163, %f47, 0f7F800000;
	@%p163 bra 	$L__BB0_310;
	mov.f32 	%f243, 0f00000000;
	mul.rn.f32 	%f572, %f574, %f243;
	mov.b32 	%r2899, 0;
	bra.uni 	$L__BB0_315;
$L__BB0_310:
	shl.b32 	%r2027, %r1074, 8;
	or.b32  	%r1138, %r2027, -2147483648;
	mov.b64 	%rd275, 0;
	mov.b32 	%r2896, 0;
$L__BB0_311:
	.pragma "nounroll";
	mul.wide.u32 	%rd140, %r2896, 4;
	mov.u64 	%rd141, __cudart_i2opi_f;
	add.s64 	%rd142, %rd141, %rd140;
	ld.global.nc.u32 	%r2028, [%rd142];
	mad.wide.u32 	%rd143, %r2028, %r1138, %rd275;
	shr.u64 	%rd275, %rd143, 32;
	add.s64 	%rd144, %rd7, %rd140;
	st.local.u32 	[%rd144], %rd143;
	add.s32 	%r2896, %r2896, 1;
	setp.ne.s32 	%p164, %r2896, 6;
	@%p164 bra 	$L__BB0_311;
	shr.u32 	%r2029, %r1074, 23;
	st.local.u32 	[%rd7+24], %rd275;
	and.b32  	%r1141, %r2029, 31;
	and.b32  	%r2030, %r2029, 224;
	add.s32 	%r2031, %r2030, -128;
	shr.u32 	%r2032, %r2031, 5;
	mul.wide.u32 	%rd145, %r2032, 4;
	sub.s64 	%rd56, %rd7, %rd145;
	ld.local.u32 	%r2897, [%rd56+24];
	ld.local.u32 	%r2898, [%rd56+20];
	setp.eq.s32 	%p165, %r1141, 0;
	@%p165 bra 	$L__BB0_314;
	shf.l.wrap.b32 	%r2897, %r2898, %r2897, %r1141;
	ld.local.u32 	%r2033, [%rd56+16];
	shf.l.wrap.b32 	%r2898, %r2033, %r2898, %r1141;
$L__BB0_314:
	shr.u32 	%r2034, %r2897, 30;
	shf.l.wrap.b32 	%r2035, %r2898, %r2897, 2;
	shl.b32 	%r2036, %r2898, 2;
	shr.u32 	%r2037, %r2035, 31;
	add.s32 	%r2038, %r2037, %r2034;
	neg.s32 	%r2039, %r2038;
	setp.lt.s32 	%p166, %r1074, 0;
	selp.b32 	%r2899, %r2039, %r2038, %p166;
	xor.b32  	%r2040, %r2035, %r1074;
	shr.s32 	%r2041, %r2035, 31;
	xor.b32  	%r2042, %r2041, %r2035;
	xor.b32  	%r2043, %r2041, %r2036;
	cvt.u64.u32 	%rd146, %r2042;
	shl.b64 	%rd147, %rd146, 32;
	cvt.u64.u32 	%rd148, %r2043;
	or.b64  	%rd149, %rd147, %rd148;
	cvt.rn.f64.s64 	%fd10, %rd149;
	mul.f64 	%fd11, %fd10, 0d3BF921FB54442D19;
	cvt.rn.f32.f64 	%f241, %fd11;
	neg.f32 	%f242, %f241;
	setp.lt.s32 	%p167, %r2040, 0;
	selp.f32 	%f572, %f242, %f241, %p167;
$L__BB0_315:
	fma.rn.f32 	%f244, %f17, 0f3BBB989D, 0f3F000000;
	cvt.sat.f32.f32 	%f245, %f244;
	mov.f32 	%f246, 0f4B400001;
	mov.f32 	%f247, 0f437C0000;
	fma.rm.f32 	%f248, %f245, %f247, %f246;
	add.f32 	%f249, %f248, 0fCB40007F;
	neg.f32 	%f250, %f249;
	fma.rn.f32 	%f251, %f17, 0f3FB8AA3B, %f250;
	fma.rn.f32 	%f252, %f17, 0f32A57060, %f251;
	ex2.approx.ftz.f32 	%f253, %f252;
	mov.b32 	%r2045, %f248;
	shl.b32 	%r2046, %r2045, 23;
	mov.b32 	%f254, %r2046;
	mul.f32 	%f255, %f253, %f254;
	mul.rn.f32 	%f256, %f572, %f572;
	and.b32  	%r2047, %r2899, 1;
	setp.eq.b32 	%p168, %r2047, 1;
	selp.f32 	%f257, 0f3F800000, %f572, %p168;
	fma.rn.f32 	%f258, %f256, %f257, 0f00000000;
	fma.rn.f32 	%f259, %f256, 0f37CBAC00, 0fBAB607ED;
	selp.f32 	%f260, %f259, 0fB94D4153, %p168;
	selp.f32 	%f261, 0f3D2AAABB, 0f3C0885E4, %p168;
	fma.rn.f32 	%f262, %f260, %f256, %f261;
	selp.f32 	%f263, 0fBEFFFFFF, 0fBE2AAAA8, %p168;
	fma.rn.f32 	%f264, %f262, %f256, %f263;
	fma.rn.f32 	%f265, %f264, %f258, %f257;
	and.b32  	%r2048, %r2899, 2;
	setp.eq.s32 	%p169, %r2048, 0;
	mov.f32 	%f266, 0f00000000;
	sub.f32 	%f267, %f266, %f265;
	selp.f32 	%f268, %f265, %f267, %p169;
	mul.f32 	%f574, %f255, %f268;
	mul.f32 	%f573, %f255, %f51;
$L__BB0_316:
	mul.f32 	%f368, %f11, %f573;
	mul.f32 	%f369, %f564, %f574;
	sub.f32 	%f565, %f368, %f369;
	mul.f32 	%f370, %f11, %f574;
	fma.rn.f32 	%f564, %f564, %f573, %f370;
	add.s32 	%r2873, %r2873, 1;
	setp.eq.s32 	%p204, %r2873, %r1063;
	@%p204 bra 	$L__BB0_247;
	bra.uni 	$L__BB0_241;
$L__BB0_317:
	setp.eq.f32 	%p210, %f64, 0f7F800000;
	@%p210 bra 	$L__BB0_319;
	mul.rn.f32 	%f377, %f1, %f63;
	cvt.rni.f32.f32 	%f378, %f377;
	sub.f32 	%f379, %f377, %f378;
	neg.f32 	%f380, %f377;
	fma.rn.f32 	%f381, %f1, %f63, %f380;
	fma.rn.f32 	%f382, %f2, %f63, %f381;
	add.f32 	%f383, %f379, %f382;
	setp.gt.f32 	%p211, %f378, 0f00000000;
	selp.b32 	%r2161, 0, -2097152000, %p211;
	setp.lt.f32 	%p212, %f377, 0f00000000;
	selp.f32 	%f384, 0f00000000, 0f7F800000, %p212;
	abs.f32 	%f385, %f377;
	setp.gt.f32 	%p213, %f385, 0f43180000;
	cvt.rzi.s32.f32 	%r2162, %f378;
	shl.b32 	%r2163, %r2162, 23;
	sub.s32 	%r2164, %r2163, %r2161;
	mov.b32 	%f386, %r2164;
	add.s32 	%r2165, %r2161, 2130706432;
	mov.b32 	%f387, %r2165;
	fma.rn.f32 	%f388, %f383, 0f391FCB8E, 0f3AAF85ED;
	fma.rn.f32 	%f389, %f388, %f383, 0f3C1D9856;
	fma.rn.f32 	%f390, %f389, %f383, 0f3D6357BB;
	fma.rn.f32 	%f391, %f390, %f383, 0f3E75FDEC;
	fma.rn.f32 	%f392, %f391, %f383, 0f3F317218;
	fma.rn.f32 	%f393, %f392, %f383, 0f3F800000;
	mul.f32 	%f394, %f393, %f387;
	mul.f32 	%f395, %f394, %f386;
	selp.f32 	%f396, %f384, %f395, %p213;
	mul.f32 	%f397, %f63, 0f3F000000;
	cvt.rzi.f32.f32 	%f398, %f397;
	add.f32 	%f399, %f398, %f398;
	sub.f32 	%f400, %f63, %f399;
	abs.f32 	%f401, %f400;
	setp.neu.f32 	%p214, %f401, 0f3F800000;
	neg.f32 	%f402, %f396;
	selp.f32 	%f577, %f396, %f402, %p214;
$L__BB0_319:
	cvt.f64.f32 	%fd20, %f577;
	mul.f64 	%fd21, %fd1, %fd20;
	mul.f64 	%fd22, %fd2, %fd20;
	cvt.rn.f32.f64 	%f68, %fd21;
	cvt.rn.f32.f64 	%f585, %fd22;
	mov.b32 	%r1155, %f585;
	and.b32  	%r1156, %r1155, 2147483647;
	setp.ne.s32 	%p215, %r1156, 0;
	@%p215 bra 	$L__BB0_321;
	fma.rn.f32 	%f539, %f68, 0f3BBB989D, 0f3F000000;
	cvt.sat.f32.f32 	%f540, %f539;
	mov.f32 	%f541, 0f4B400001;
	mov.f32 	%f542, 0f437C0000;
	fma.rm.f32 	%f543, %f540, %f542, %f541;
	add.f32 	%f544, %f543, 0fCB40007F;
	neg.f32 	%f545, %f544;
	fma.rn.f32 	%f546, %f68, 0f3FB8AA3B, %f545;
	fma.rn.f32 	%f547, %f68, 0f32A57060, %f546;
	mov.b32 	%r2314, %f543;
	shl.b32 	%r2315, %r2314, 23;
	mov.b32 	%f548, %r2315;
	ex2.approx.ftz.f32 	%f549, %f547;
	mul.f32 	%f584, %f549, %f548;
	bra.uni 	$L__BB0_378;
$L__BB0_321:
	mov.b32 	%r1157, %f68;
	and.b32  	%r1158, %r1157, 2147483647;
	setp.ne.s32 	%p216, %r1158, 0;
	@%p216 bra 	$L__BB0_339;
	mul.f32 	%f505, %f585, 0f3F22F983;
	cvt.rni.s32.f32 	%r2910, %f505;
	cvt.rn.f32.s32 	%f506, %r2910;
	fma.rn.f32 	%f507, %f506, 0fBFC90FDA, %f585;
	fma.rn.f32 	%f508, %f506, 0fB3A22168, %f507;
	fma.rn.f32 	%f579, %f506, 0fA7C234C5, %f508;
	abs.f32 	%f72, %f585;
	setp.ltu.f32 	%p253, %f72, 0f47CE4780;
	mov.u32 	%r2906, %r2910;
	mov.f32 	%f578, %f579;
	@%p253 bra 	$L__BB0_330;
	setp.neu.f32 	%p254, %f72, 0f7F800000;
	@%p254 bra 	$L__BB0_325;
	mov.f32 	%f511, 0f00000000;
	mul.rn.f32 	%f578, %f585, %f511;
	mov.b32 	%r2906, 0;
	bra.uni 	$L__BB0_330;
$L__BB0_325:
	mov.b64 	%rd277, 0;
	mov.b32 	%r2903, 0;
$L__BB0_326:
	.pragma "nounroll";
	mul.wide.u32 	%rd245, %r2903, 4;
	mov.u64 	%rd246, __cudart_i2opi_f;
	add.s64 	%rd247, %rd246, %rd245;
	ld.global.nc.u32 	%r2271, [%rd247];
	shl.b32 	%r2272, %r1155, 8;
	or.b32  	%r2273, %r2272, -2147483648;
	mad.wide.u32 	%rd248, %r2271, %r2273, %rd277;
	shr.u64 	%rd277, %rd248, 32;
	add.s64 	%rd249, %rd6, %rd245;
	st.local.u32 	[%rd249], %rd248;
	add.s32 	%r2903, %r2903, 1;
	setp.ne.s32 	%p255, %r2903, 6;
	@%p255 bra 	$L__BB0_326;
	shr.u32 	%r2274, %r1155, 23;
	st.local.u32 	[%rd6+24], %rd277;
	and.b32  	%r1162, %r2274, 31;
	and.b32  	%r2275, %r2274, 224;
	add.s32 	%r2276, %r2275, -128;
	shr.u32 	%r2277, %r2276, 5;
	mul.wide.u32 	%rd250, %r2277, 4;
	sub.s64 	%rd62, %rd6, %rd250;
	ld.local.u32 	%r2904, [%rd62+24];
	ld.local.u32 	%r2905, [%rd62+20];
	setp.eq.s32 	%p256, %r1162, 0;
	@%p256 bra 	$L__BB0_329;
	shf.l.wrap.b32 	%r2904, %r2905, %r2904, %r1162;
	ld.local.u32 	%r2278, [%rd62+16];
	shf.l.wrap.b32 	%r2905, %r2278, %r2905, %r1162;
$L__BB0_329:
	shr.u32 	%r2279, %r2904, 30;
	shf.l.wrap.b32 	%r2280, %r2905, %r2904, 2;
	shl.b32 	%r2281, %r2905, 2;
	shr.u32 	%r2282, %r2280, 31;
	add.s32 	%r2283, %r2282, %r2279;
	neg.s32 	%r2284, %r2283;
	setp.lt.s32 	%p257, %r1155, 0;
	selp.b32 	%r2906, %r2284, %r2283, %p257;
	xor.b32  	%r2285, %r2280, %r1155;
	shr.s32 	%r2286, %r2280, 31;
	xor.b32  	%r2287, %r2286, %r2280;
	xor.b32  	%r2288, %r2286, %r2281;
	cvt.u64.u32 	%rd251, %r2287;
	shl.b64 	%rd252, %rd251, 32;
	cvt.u64.u32 	%rd253, %r2288;
	or.b64  	%rd254, %rd252, %rd253;
	cvt.rn.f64.s64 	%fd31, %rd254;
	mul.f64 	%fd32, %fd31, 0d3BF921FB54442D19;
	cvt.rn.f32.f64 	%f509, %fd32;
	neg.f32 	%f510, %f509;
	setp.lt.s32 	%p258, %r2285, 0;
	selp.f32 	%f578, %f510, %f509, %p258;
$L__BB0_330:
	add.s32 	%r2290, %r2906, 1;
	mul.rn.f32 	%f512, %f578, %f578;
	and.b32  	%r2291, %r2906, 1;
	setp.eq.b32 	%p260, %r2291, 1;
	selp.f32 	%f513, %f578, 0f3F800000, %p260;
	fma.rn.f32 	%f514, %f512, %f513, 0f00000000;
	fma.rn.f32 	%f515, %f512, 0f37CBAC00, 0fBAB607ED;
	selp.f32 	%f516, 0fB94D4153, %f515, %p260;
	selp.f32 	%f517, 0f3C0885E4, 0f3D2AAABB, %p260;
	fma.rn.f32 	%f518, %f516, %f512, %f517;
	selp.f32 	%f519, 0fBE2AAAA8, 0fBEFFFFFF, %p260;
	fma.rn.f32 	%f520, %f518, %f512, %f519;
	fma.rn.f32 	%f521, %f520, %f514, %f513;
	and.b32  	%r2292, %r2290, 2;
	setp.eq.s32 	%p261, %r2292, 0;
	mov.f32 	%f522, 0f00000000;
	sub.f32 	%f523, %f522, %f521;
	selp.f32 	%f584, %f521, %f523, %p261;
	@%p253 bra 	$L__BB0_338;
	setp.neu.f32 	%p262, %f72, 0f7F800000;
	@%p262 bra 	$L__BB0_333;
	mov.f32 	%f526, 0f00000000;
	mul.rn.f32 	%f579, %f585, %f526;
	mov.b32 	%r2910, 0;
	bra.uni 	$L__BB0_338;
$L__BB0_333:
	shl.b32 	%r2294, %r1155, 8;
	or.b32  	%r1171, %r2294, -2147483648;
	mov.b64 	%rd278, 0;
	mov.b32 	%r2907, 0;
$L__BB0_334:
	.pragma "nounroll";
	mul.wide.u32 	%rd256, %r2907, 4;
	mov.u64 	%rd257, __cudart_i2opi_f;
	add.s64 	%rd258, %rd257, %rd256;
	ld.global.nc.u32 	%r2295, [%rd258];
	mad.wide.u32 	%rd259, %r2295, %r1171, %rd278;
	shr.u64 	%rd278, %rd259, 32;
	add.s64 	%rd260, %rd5, %rd256;
	st.local.u32 	[%rd260], %rd259;
	add.s32 	%r2907, %r2907, 1;
	setp.ne.s32 	%p263, %r2907, 6;
	@%p263 bra 	$L__BB0_334;
	shr.u32 	%r2296, %r1155, 23;
	st.local.u32 	[%rd5+24], %rd278;
	and.b32  	%r1174, %r2296, 31;
	and.b32  	%r2297, %r2296, 224;
	add.s32 	%r2298, %r2297, -128;
	shr.u32 	%r2299, %r2298, 5;
	mul.wide.u32 	%rd261, %r2299, 4;
	sub.s64 	%rd65, %rd5, %rd261;
	ld.local.u32 	%r2908, [%rd65+24];
	ld.local.u32 	%r2909, [%rd65+20];
	setp.eq.s32 	%p264, %r1174, 0;
	@%p264 bra 	$L__BB0_337;
	shf.l.wrap.b32 	%r2908, %r2909, %r2908, %r1174;
	ld.local.u32 	%r2300, [%rd65+16];
	shf.l.wrap.b32 	%r2909, %r2300, %r2909, %r1174;
$L__BB0_337:
	shr.u32 	%r2301, %r2908, 30;
	shf.l.wrap.b32 	%r2302, %r2909, %r2908, 2;
	shl.b32 	%r2303, %r2909, 2;
	shr.u32 	%r2304, %r2302, 31;
	add.s32 	%r2305, %r2304, %r2301;
	neg.s32 	%r2306, %r2305;
	setp.lt.s32 	%p265, %r1155, 0;
	selp.b32 	%r2910, %r2306, %r2305, %p265;
	xor.b32  	%r2307, %r2302, %r1155;
	shr.s32 	%r2308, %r2302, 31;
	xor.b32  	%r2309, %r2308, %r2302;
	xor.b32  	%r2310, %r2308, %r2303;
	cvt.u64.u32 	%rd262, %r2309;
	shl.b64 	%rd263, %rd262, 32;
	cvt.u64.u32 	%rd264, %r2310;
	or.b64  	%rd265, %rd263, %rd264;
	cvt.rn.f64.s64 	%fd33, %rd265;
	mul.f64 	%fd34, %fd33, 0d3BF921FB54442D19;
	cvt.rn.f32.f64 	%f524, %fd34;
	neg.f32 	%f525, %f524;
	setp.lt.s32 	%p266, %r2307, 0;
	selp.f32 	%f579, %f525, %f524, %p266;
$L__BB0_338:
	mul.rn.f32 	%f527, %f579, %f579;
	and.b32  	%r2312, %r2910, 1;
	setp.eq.b32 	%p267, %r2312, 1;
	selp.f32 	%f528, 0f3F800000, %f579, %p267;
	fma.rn.f32 	%f529, %f527, %f528, 0f00000000;
	fma.rn.f32 	%f530, %f527, 0f37CBAC00, 0fBAB607ED;
	selp.f32 	%f531, %f530, 0fB94D4153, %p267;
	selp.f32 	%f532, 0f3D2AAABB, 0f3C0885E4, %p267;
	fma.rn.f32 	%f533, %f531, %f527, %f532;
	selp.f32 	%f534, 0fBEFFFFFF, 0fBE2AAAA8, %p267;
	fma.rn.f32 	%f535, %f533, %f527, %f534;
	fma.rn.f32 	%f536, %f535, %f529, %f528;
	and.b32  	%r2313, %r2910, 2;
	setp.eq.s32 	%p268, %r2313, 0;
	mov.f32 	%f537, 0f00000000;
	sub.f32 	%f538, %f537, %f536;
	selp.f32 	%f585, %f536, %f538, %p268;
	bra.uni 	$L__BB0_378;
$L__BB0_339:
	setp.lt.u32 	%p217, %r1156, 2139095040;
	@%p217 bra 	$L__BB0_343;
	setp.eq.s32 	%p251, %r1158, 2139095040;
	@%p251 bra 	$L__BB0_342;
	sub.f32 	%f584, %f585, %f585;
	mov.f32 	%f585, %f584;
	bra.uni 	$L__BB0_378;
$L__BB0_342:
	setp.gt.s32 	%p252, %r1157, -1;
	sub.f32 	%f504, %f585, %f585;
	selp.f32 	%f584, %f68, 0f00000000, %p252;
	selp.f32 	%f585, %f504, 0f00000000, %p252;
	bra.uni 	$L__BB0_378;
$L__BB0_343:
	add.s32 	%r2166, %r1157, -1118925336;
	setp.gt.u32 	%p218, %r2166, 9342556;
	@%p218 bra 	$L__BB0_361;
	add.f32 	%f451, %f68, 0fC322E3BC;
	fma.rn.f32 	%f452, %f451, 0f3BBB989D, 0f3F000000;
	cvt.sat.f32.f32 	%f453, %f452;
	mov.f32 	%f454, 0f4B400001;
	mov.f32 	%f455, 0f437C0000;
	fma.rm.f32 	%f456, %f453, %f455, %f454;
	add.f32 	%f457, %f456, 0fCB40007F;
	neg.f32 	%f458, %f457;
	fma.rn.f32 	%f459, %f451, 0f3FB8AA3B, %f458;
	fma.rn.f32 	%f460, %f451, 0f32A57060, %f459;
	mov.b32 	%r2213, %f456;
	shl.b32 	%r2214, %r2213, 23;
	mov.b32 	%f461, %r2214;
	ex2.approx.ftz.f32 	%f462, %f460;
	mul.f32 	%f463, %f462, %f461;
	mov.b32 	%r2215, %f463;
	shr.u32 	%r2216, %r2215, 23;
	add.s32 	%r2217, %r2216, -19;
	and.b32  	%r2218, %r2215, 8388607;
	or.b32  	%r2219, %r2218, 2130706432;
	mov.b32 	%f84, %r2219;
	cvt.u16.u32 	%rs8, %r2217;
	shr.u16 	%rs9, %rs8, 15;
	add.s16 	%rs10, %rs8, %rs9;
	shr.s16 	%rs11, %rs10, 1;
	cvt.s32.s16 	%r2220, %rs11;
	shl.b32 	%r2221, %r2220, 23;
	add.s32 	%r2222, %r2221, 1065353216;
	mov.b32 	%f85, %r2222;
	sub.s32 	%r2223, %r2217, %r2220;
	shl.b32 	%r2224, %r2223, 23;
	add.s32 	%r1183, %r2224, 1065353216;
	mul.f32 	%f464, %f585, 0f3F22F983;
	cvt.rni.s32.f32 	%r2918, %f464;
	cvt.rn.f32.s32 	%f465, %r2918;
	fma.rn.f32 	%f466, %f465, 0fBFC90FDA, %f585;
	fma.rn.f32 	%f467, %f465, 0fB3A22168, %f466;
	fma.rn.f32 	%f581, %f465, 0fA7C234C5, %f467;
	abs.f32 	%f87, %f585;
	setp.ltu.f32 	%p235, %f87, 0f47CE4780;
	mov.u32 	%r2914, %r2918;
	mov.f32 	%f580, %f581;
	@%p235 bra 	$L__BB0_352;
	setp.neu.f32 	%p236, %f87, 0f7F800000;
	@%p236 bra 	$L__BB0_347;
	mov.f32 	%f470, 0f00000000;
	mul.rn.f32 	%f580, %f585, %f470;
	mov.b32 	%r2914, 0;
	bra.uni 	$L__BB0_352;
$L__BB0_347:
	mov.b64 	%rd279, 0;
	mov.b32 	%r2911, 0;
$L__BB0_348:
	.pragma "nounroll";
	mul.wide.u32 	%rd223, %r2911, 4;
	mov.u64 	%rd224, __cudart_i2opi_f;
	add.s64 	%rd225, %rd224, %rd223;
	ld.global.nc.u32 	%r2226, [%rd225];
	shl.b32 	%r2227, %r1155, 8;
	or.b32  	%r2228, %r2227, -2147483648;
	mad.wide.u32 	%rd226, %r2226, %r2228, %rd279;
	shr.u64 	%rd279, %rd226, 32;
	add.s64 	%rd227, %rd4, %rd223;
	st.local.u32 	[%rd227], %rd226;
	add.s32 	%r2911, %r2911, 1;
	setp.ne.s32 	%p237, %r2911, 6;
	@%p237 bra 	$L__BB0_348;
	shr.u32 	%r2229, %r1155, 23;
	st.local.u32 	[%rd4+24], %rd279;
	and.b32  	%r1187, %r2229, 31;
	and.b32  	%r2230, %r2229, 224;
	add.s32 	%r2231, %r2230, -128;
	shr.u32 	%r2232, %r2231, 5;
	mul.wide.u32 	%rd228, %r2232, 4;
	sub.s64 	%rd68, %rd4, %rd228;
	ld.local.u32 	%r2912, [%rd68+24];
	ld.local.u32 	%r2913, [%rd68+20];
	setp.eq.s32 	%p238, %r1187, 0;
	@%p238 bra 	$L__BB0_351;
	shf.l.wrap.b32 	%r2912, %r2913, %r2912, %r1187;
	ld.local.u32 	%r2233, [%rd68+16];
	shf.l.wrap.b32 	%r2913, %r2233, %r2913, %r1187;
$L__BB0_351:
	shr.u32 	%r2234, %r2912, 30;
	shf.l.wrap.b32 	%r2235, %r2913, %r2912, 2;
	shl.b32 	%r2236, %r2913, 2;
	shr.u32 	%r2237, %r2235, 31;
	add.s32 	%r2238, %r2237, %r2234;
	neg.s32 	%r2239, %r2238;
	setp.lt.s32 	%p239, %r1155, 0;
	selp.b32 	%r2914, %r2239, %r2238, %p239;
	xor.b32  	%r2240, %r2235, %r1155;
	shr.s32 	%r2241, %r2235, 31;
	xor.b32  	%r2242, %r2241, %r2235;
	xor.b32  	%r2243, %r2241, %r2236;
	cvt.u64.u32 	%rd229, %r2242;
	shl.b64 	%rd230, %rd229, 32;
	cvt.u64.u32 	%rd231, %r2243;
	or.b64  	%rd232, %rd230, %rd231;
	cvt.rn.f64.s64 	%fd27, %rd232;
	mul.f64 	%fd28, %fd27, 0d3BF921FB54442D19;
	cvt.rn.f32.f64 	%f468, %fd28;
	neg.f32 	%f469, %f468;
	setp.lt.s32 	%p240, %r2240, 0;
	selp.f32 	%f580, %f469, %f468, %p240;
$L__BB0_352:
	add.s32 	%r2245, %r2914, 1;
	mul.rn.f32 	%f471, %f580, %f580;
	and.b32  	%r2246, %r2914, 1;
	setp.eq.b32 	%p242, %r2246, 1;
	selp.f32 	%f472, %f580, 0f3F800000, %p242;
	fma.rn.f32 	%f473, %f471, %f472, 0f00000000;
	fma.rn.f32 	%f474, %f471, 0f37CBAC00, 0fBAB607ED;
	selp.f32 	%f475, 0fB94D4153, %f474, %p242;
	selp.f32 	%f476, 0f3C0885E4, 0f3D2AAABB, %p242;
	fma.rn.f32 	%f477, %f475, %f471, %f476;
	selp.f32 	%f478, 0fBE2AAAA8, 0fBEFFFFFF, %p242;
	fma.rn.f32 	%f479, %f477, %f471, %f478;
	fma.rn.f32 	%f480, %f479, %f473, %f472;
	and.b32  	%r2247, %r2245, 2;
	setp.eq.s32 	%p243, %r2247, 0;
	mov.f32 	%f481, 0f00000000;
	sub.f32 	%f482, %f481, %f480;
	selp.f32 	%f483, %f480, %f482, %p243;
	mul.f32 	%f484, %f483, %f84;
	mul.f32 	%f91, %f484, %f85;
	@%p235 bra 	$L__BB0_360;
	setp.neu.f32 	%p244, %f87, 0f7F800000;
	@%p244 bra 	$L__BB0_355;
	mov.f32 	%f487, 0f00000000;
	mul.rn.f32 	%f581, %f585, %f487;
	mov.b32 	%r2918, 0;
	bra.uni 	$L__BB0_360;
$L__BB0_355:
	mov.b64 	%rd280, 0;
	mov.b32 	%r2915, 0;
$L__BB0_356:
	.pragma "nounroll";
	mul.wide.u32 	%rd234, %r2915, 4;
	mov.u64 	%rd235, __cudart_i2opi_f;
	add.s64 	%rd236, %rd235, %rd234;
	ld.global.nc.u32 	%r2249, [%rd236];
	shl.b32 	%r2250, %r1155, 8;
	or.b32  	%r2251, %r2250, -2147483648;
	mad.wide.u32 	%rd237, %r2249, %r2251, %rd280;
	shr.u64 	%rd280, %rd237, 32;
	add.s64 	%rd238, %rd3, %rd234;
	st.local.u32 	[%rd238], %rd237;
	add.s32 	%r2915, %r2915, 1;
	setp.ne.s32 	%p245, %r2915, 6;
	@%p245 bra 	$L__BB0_356;
	shr.u32 	%r2252, %r1155, 23;
	st.local.u32 	[%rd3+24], %rd280;
	and.b32  	%r1198, %r2252, 31;
	and.b32  	%r2253, %r2252, 224;
	add.s32 	%r2254, %r2253, -128;
	shr.u32 	%r2255, %r2254, 5;
	mul.wide.u32 	%rd239, %r2255, 4;
	sub.s64 	%rd71, %rd3, %rd239;
	ld.local.u32 	%r2916, [%rd71+24];
	ld.local.u32 	%r2917, [%rd71+20];
	setp.eq.s32 	%p246, %r1198, 0;
	@%p246 bra 	$L__BB0_359;
	shf.l.wrap.b32 	%r2916, %r2917, %r2916, %r1198;
	ld.local.u32 	%r2256, [%rd71+16];
	shf.l.wrap.b32 	%r2917, %r2256, %r2917, %r1198;
$L__BB0_359:
	shr.u32 	%r2257, %r2916, 30;
	shf.l.wrap.b32 	%r2258, %r2917, %r2916, 2;
	shl.b32 	%r2259, %r2917, 2;
	shr.u32 	%r2260, %r2258, 31;
	add.s32 	%r2261, %r2260, %r2257;
	neg.s32 	%r2262, %r2261;
	setp.lt.s32 	%p247, %r1155, 0;
	selp.b32 	%r2918, %r2262, %r2261, %p247;
	xor.b32  	%r2263, %r2258, %r1155;
	shr.s32 	%r2264, %r2258, 31;
	xor.b32  	%r2265, %r2264, %r2258;
	xor.b32  	%r2266, %r2264, %r2259;
	cvt.u64.u32 	%rd240, %r2265;
	shl.b64 	%rd241, %rd240, 32;
	cvt.u64.u32 	%rd242, %r2266;
	or.b64  	%rd243, %rd241, %rd242;
	cvt.rn.f64.s64 	%fd29, %rd243;
	mul.f64 	%fd30, %fd29, 0d3BF921FB54442D19;
	cvt.rn.f32.f64 	%f485, %fd30;
	neg.f32 	%f486, %f485;
	setp.lt.s32 	%p248, %r2263, 0;
	selp.f32 	%f581, %f486, %f485, %p248;
$L__BB0_360:
	mov.b32 	%f488, %r1183;
	mul.rn.f32 	%f489, %f581, %f581;
	and.b32  	%r2268, %r2918, 1;
	setp.eq.b32 	%p249, %r2268, 1;
	selp.f32 	%f490, 0f3F800000, %f581, %p249;
	fma.rn.f32 	%f491, %f489, %f490, 0f00000000;
	fma.rn.f32 	%f492, %f489, 0f37CBAC00, 0fBAB607ED;
	selp.f32 	%f493, %f492, 0fB94D4153, %p249;
	selp.f32 	%f494, 0f3D2AAABB, 0f3C0885E4, %p249;
	fma.rn.f32 	%f495, %f493, %f489, %f494;
	selp.f32 	%f496, 0fBEFFFFFF, 0fBE2AAAA8, %p249;
	fma.rn.f32 	%f497, %f495, %f489, %f496;
	fma.rn.f32 	%f498, %f497, %f491, %f490;
	and.b32  	%r2269, %r2918, 2;
	setp.eq.s32 	%p250, %r2269, 0;
	mov.f32 	%f499, 0f00000000;
	sub.f32 	%f500, %f499, %f498;
	selp.f32 	%f501, %f498, %f500, %p250;
	mul.f32 	%f502, %f501, %f84;
	mul.f32 	%f503, %f502, %f85;
	mul.f32 	%f585, %f503, %f488;
	mul.f32 	%f584, %f91, %f488;
	bra.uni 	$L__BB0_378;
$L__BB0_361:
	mul.f32 	%f404, %f585, 0f3F22F983;
	cvt.rni.s32.f32 	%r2926, %f404;
	cvt.rn.f32.s32 	%f405, %r2926;
	fma.rn.f32 	%f406, %f405, 0fBFC90FDA, %f585;
	fma.rn.f32 	%f407, %f405, 0fB3A22168, %f406;
	fma.rn.f32 	%f583, %f405, 0fA7C234C5, %f407;
	abs.f32 	%f98, %f585;
	setp.ltu.f32 	%p219, %f98, 0f47CE4780;
	mov.u32 	%r2922, %r2926;
	mov.f32 	%f582, %f583;
	@%p219 bra 	$L__BB0_369;
	setp.neu.f32 	%p220, %f98, 0f7F800000;
	@%p220 bra 	$L__BB0_364;
	mov.f32 	%f410, 0f00000000;
	mul.rn.f32 	%f582, %f585, %f410;
	mov.b32 	%r2922, 0;
	bra.uni 	$L__BB0_369;
$L__BB0_364:
	mov.b64 	%rd281, 0;
	mov.b32 	%r2919, 0;
$L__BB0_365:
	.pragma "nounroll";
	mul.wide.u32 	%rd201, %r2919, 4;
	mov.u64 	%rd202, __cudart_i2opi_f;
	add.s64 	%rd203, %rd202, %rd201;
	ld.global.nc.u32 	%r2168, [%rd203];
	shl.b32 	%r2169, %r1155, 8;
	or.b32  	%r2170, %r2169, -2147483648;
	mad.wide.u32 	%rd204, %r2168, %r2170, %rd281;
	shr.u64 	%rd281, %rd204, 32;
	add.s64 	%rd205, %rd2, %rd201;
	st.local.u32 	[%rd205], %rd204;
	add.s32 	%r2919, %r2919, 1;
	setp.ne.s32 	%p221, %r2919, 6;
	@%p221 bra 	$L__BB0_365;
	shr.u32 	%r2171, %r1155, 23;
	st.local.u32 	[%rd2+24], %rd281;
	and.b32  	%r1210, %r2171, 31;
	and.b32  	%r2172, %r2171, 224;
	add.s32 	%r2173, %r2172, -128;
	shr.u32 	%r2174, %r2173, 5;
	mul.wide.u32 	%rd206, %r2174, 4;
	sub.s64 	%rd74, %rd2, %rd206;
	ld.local.u32 	%r2920, [%rd74+24];
	ld.local.u32 	%r2921, [%rd74+20];
	setp.eq.s32 	%p222, %r1210, 0;
	@%p222 bra 	$L__BB0_368;
	shf.l.wrap.b32 	%r2920, %r2921, %r2920, %r1210;
	ld.local.u32 	%r2175, [%rd74+16];
	shf.l.wrap.b32 	%r2921, %r2175, %r2921, %r1210;
$L__BB0_368:
	shr.u32 	%r2176, %r2920, 30;
	shf.l.wrap.b32 	%r2177, %r2921, %r2920, 2;
	shl.b32 	%r2178, %r2921, 2;
	shr.u32 	%r2179, %r2177, 31;
	add.s32 	%r2180, %r2179, %r2176;
	neg.s32 	%r2181, %r2180;
	setp.lt.s32 	%p223, %r1155, 0;
	selp.b32 	%r2922, %r2181, %r2180, %p223;
	xor.b32  	%r2182, %r2177, %r1155;
	shr.s32 	%r2183, %r2177, 31;
	xor.b32  	%r2184, %r2183, %r2177;
	xor.b32  	%r2185, %r2183, %r2178;
	cvt.u64.u32 	%rd207, %r2184;
	shl.b64 	%rd208, %rd207, 32;
	cvt.u64.u32 	%rd209, %r2185;
	or.b64  	%rd210, %rd208, %rd209;
	cvt.rn.f64.s64 	%fd23, %rd210;
	mul.f64 	%fd24, %fd23, 0d3BF921FB54442D19;
	cvt.rn.f32.f64 	%f408, %fd24;
	neg.f32 	%f409, %f408;
	setp.lt.s32 	%p224, %r2182, 0;
	selp.f32 	%f582, %f409, %f408, %p224;
$L__BB0_369:
	add.s32 	%r2187, %r2922, 1;
	mul.rn.f32 	%f411, %f582, %f582;
	and.b32  	%r2188, %r2922, 1;
	setp.eq.b32 	%p226, %r2188, 1;
	selp.f32 	%f412, %f582, 0f3F800000, %p226;
	fma.rn.f32 	%f413, %f411, %f412, 0f00000000;
	fma.rn.f32 	%f414, %f411, 0f37CBAC00, 0fBAB607ED;
	selp.f32 	%f415, 0fB94D4153, %f414, %p226;
	selp.f32 	%f416, 0f3C0885E4, 0f3D2AAABB, %p226;
	fma.rn.f32 	%f417, %f415, %f411, %f416;
	selp.f32 	%f418, 0fBE2AAAA8, 0fBEFFFFFF, %p226;
	fma.rn.f32 	%f419, %f417, %f411, %f418;
	fma.rn.f32 	%f420, %f419, %f413, %f412;
	and.b32  	%r2189, %r2187, 2;
	setp.eq.s32 	%p227, %r2189, 0;
	mov.f32 	%f421, 0f00000000;
	sub.f32 	%f422, %f421, %f420;
	selp.f32 	%f102, %f420, %f422, %p227;
	@%p219 bra 	$L__BB0_377;
	setp.neu.f32 	%p228, %f98, 0f7F800000;
	@%p228 bra 	$L__BB0_372;
	mov.f32 	%f425, 0f00000000;
	mul.rn.f32 	%f583, %f585, %f425;
	mov.b32 	%r2926, 0;
	bra.uni 	$L__BB0_377;
$L__BB0_372:
	shl.b32 	%r2191, %r1155, 8;
	or.b32  	%r1219, %r2191, -2147483648;
	mov.b64 	%rd282, 0;
	mov.b32 	%r2923, 0;
$L__BB0_373:
	.pragma "nounroll";
	mul.wide.u32 	%rd212, %r2923, 4;
	mov.u64 	%rd213, __cudart_i2opi_f;
	add.s64 	%rd214, %rd213, %rd212;
	ld.global.nc.u32 	%r2192, [%rd214];
	mad.wide.u32 	%rd215, %r2192, %r1219, %rd282;
	shr.u64 	%rd282, %rd215, 32;
	add.s64 	%rd216, %rd1, %rd212;
	st.local.u32 	[%rd216], %rd215;
	add.s32 	%r2923, %r2923, 1;
	setp.ne.s32 	%p229, %r2923, 6;
	@%p229 bra 	$L__BB0_373;
	shr.u32 	%r2193, %r1155, 23;
	st.local.u32 	[%rd1+24], %rd282;
	and.b32  	%r1222, %r2193, 31;
	and.b32  	%r2194, %r2193, 224;
	add.s32 	%r2195, %r2194, -128;
	shr.u32 	%r2196, %r2195, 5;
	mul.wide.u32 	%rd217, %r2196, 4;
	sub.s64 	%rd77, %rd1, %rd217;
	ld.local.u32 	%r2924, [%rd77+24];
	ld.local.u32 	%r2925, [%rd77+20];
	setp.eq.s32 	%p230, %r1222, 0;
	@%p230 bra 	$L__BB0_376;
	shf.l.wrap.b32 	%r2924, %r2925, %r2924, %r1222;
	ld.local.u32 	%r2197, [%rd77+16];
	shf.l.wrap.b32 	%r2925, %r2197, %r2925, %r1222;
$L__BB0_376:
	shr.u32 	%r2198, %r2924, 30;
	shf.l.wrap.b32 	%r2199, %r2925, %r2924, 2;
	shl.b32 	%r2200, %r2925, 2;
	shr.u32 	%r2201, %r2199, 31;
	add.s32 	%r2202, %r2201, %r2198;
	neg.s32 	%r2203, %r2202;
	setp.lt.s32 	%p231, %r1155, 0;
	selp.b32 	%r2926, %r2203, %r2202, %p231;
	xor.b32  	%r2204, %r2199, %r1155;
	shr.s32 	%r2205, %r2199, 31;
	xor.b32  	%r2206, %r2205, %r2199;
	xor.b32  	%r2207, %r2205, %r2200;
	cvt.u64.u32 	%rd218, %r2206;
	shl.b64 	%rd219, %rd218, 32;
	cvt.u64.u32 	%rd220, %r2207;
	or.b64  	%rd221, %rd219, %rd220;
	cvt.rn.f64.s64 	%fd25, %rd221;
	mul.f64 	%fd26, %fd25, 0d3BF921FB54442D19;
	cvt.rn.f32.f64 	%f423, %fd26;
	neg.f32 	%f424, %f423;
	setp.lt.s32 	%p232, %r2204, 0;
	selp.f32 	%f583, %f424, %f423, %p232;
$L__BB0_377:
	fma.rn.f32 	%f426, %f68, 0f3BBB989D, 0f3F000000;
	cvt.sat.f32.f32 	%f427, %f426;
	mov.f32 	%f428, 0f4B400001;
	mov.f32 	%f429, 0f437C0000;
	fma.rm.f32 	%f430, %f427, %f429, %f428;
	add.f32 	%f431, %f430, 0fCB40007F;
	neg.f32 	%f432, %f431;
	fma.rn.f32 	%f433, %f68, 0f3FB8AA3B, %f432;
	fma.rn.f32 	%f434, %f68, 0f32A57060, %f433;
	ex2.approx.ftz.f32 	%f435, %f434;
	mov.b32 	%r2209, %f430;
	shl.b32 	%r2210, %r2209, 23;
	mov.b32 	%f436, %r2210;
	mul.f32 	%f437, %f435, %f436;
	mul.rn.f32 	%f438, %f583, %f583;
	and.b32  	%r2211, %r2926, 1;
	setp.eq.b32 	%p233, %r2211, 1;
	selp.f32 	%f439, 0f3F800000, %f583, %p233;
	fma.rn.f32 	%f440, %f438, %f439, 0f00000000;
	fma.rn.f32 	%f441, %f438, 0f37CBAC00, 0fBAB607ED;
	selp.f32 	%f442, %f441, 0fB94D4153, %p233;
	selp.f32 	%f443, 0f3D2AAABB, 0f3C0885E4, %p233;
	fma.rn.f32 	%f444, %f442, %f438, %f443;
	selp.f32 	%f445, 0fBEFFFFFF, 0fBE2AAAA8, %p233;
	fma.rn.f32 	%f446, %f444, %f438, %f445;
	fma.rn.f32 	%f447, %f446, %f440, %f439;
	and.b32  	%r2212, %r2926, 2;
	setp.eq.s32 	%p234, %r2212, 0;
	mov.f32 	%f448, 0f00000000;
	sub.f32 	%f449, %f448, %f447;
	selp.f32 	%f450, %f447, %f449, %p234;
	mul.f32 	%f585, %f437, %f450;
	mul.f32 	%f584, %f437, %f102;
$L__BB0_378:
	mul.f32 	%f550, %f62, %f584;
	mul.f32 	%f551, %f587, %f585;
	sub.f32 	%f586, %f550, %f551;
	mul.f32 	%f552, %f62, %f585;
	fma.rn.f32 	%f587, %f587, %f584, %f552;
	add.s32 	%r2900, %r2900, 1;
	setp.ne.s32 	%p269, %r2900, %r1063;
	@%p269 bra 	$L__BB0_249;
$L__BB0_379:
	mul.f32 	%f553, %f564, %f587;
	fma.rn.f32 	%f554, %f565, %f586, %f553;
	mul.f32 	%f555, %f565, %f587;
	mul.f32 	%f556, %f564, %f586;
	sub.f32 	%f557, %f555, %f556;
	mul.f32 	%f558, %f561, 0f80000000;
	mul.f32 	%f559, %f558, %f554;
	fma.rn.f32 	%f560, %f561, %f557, %f559;
	cvt.f64.f32 	%fd35, %f560;
	atom.global.add.f64 	%fd36, [d_total], %fd35;
	add.s32 	%r2870, %r2870, 1;
	setp.ne.s32 	%p270, %r2870, 32;
	@%p270 bra 	$L__BB0_231;
	ret;

}


// ===== COMPILED SASS (sm_100) =====

	.target	sm_100

	.elftype	@"ET_EXEC"


//--------------------- .note.nv.tkinfo           --------------------------
	.section	.note.nv.tkinfo,"",@"SHT_NOTE"
	.sectionflags	@"SHF_NOTE_NV_TKINFO"
	.tkinfo
        /*0018*/ 	.word	0x00000002
        /*0030*/ 	.string	""
        /*0030*/ 	.string	"ptxas"
        /*0030*/ 	.string	"Cuda compilation tools, release 13.0, V13.0.88"
        /*0030*/ 	.string	"Build cuda_13.0.r13.0/compiler.36424714_0"
        /*0030*/ 	.string	"-arch sm_100 -m 64 "



//--------------------- .note.nv.cuinfo           --------------------------
	.section	.note.nv.cuinfo,"",@"SHT_NOTE"
	.sectionflags	@"SHF_NOTE_NV_CUINFO"
        /*0018*/ 	.short	0x0002
        /*001a*/ 	.short	0x0064
        /*001c*/ 	.short	0x0082
	.zero		2


//--------------------- .nv.info                  --------------------------
	.section	.nv.info,"",@"SHT_CUDA_INFO"
	.align	4


	//----- nvinfo : EIATTR_REGCOUNT
	.align		4
        /*0000*/ 	.byte	0x04, 0x2f
        /*0002*/ 	.short	(.L_46 - .L_45)
	.align		4
.L_45:
        /*0004*/ 	.word	index@(_Z6samplei)
        /*0008*/ 	.word	0x00000020


	//----- nvinfo : EIATTR_FRAME_SIZE
	.align		4
.L_46:
        /*000c*/ 	.byte	0x04, 0x11
        /*000e*/ 	.short	(.L_48 - .L_47)
	.align		4
.L_47:
        /*0010*/ 	.word	index@(_Z6samplei)
        /*0014*/ 	.word	0x00000050


	//----- nvinfo : EIATTR_MIN_STACK_SIZE
	.align		4
.L_48:
        /*0018*/ 	.byte	0x04, 0x12
        /*001a*/ 	.short	(.L_50 - .L_49)
	.align		4
.L_49:
        /*001c*/ 	.word	index@(_Z6samplei)
        /*0020*/ 	.word	0x00000050
.L_50:


//--------------------- .nv.compat                --------------------------
	.section	.nv.compat,"",@"SHT_CUDA_COMPAT_INFO"
	.align	4
        /*0000*/ 	.byte	0x02, 0x09, 0x00, 0x00, 0x02, 0x02, 0x01, 0x00, 0x02, 0x05, 0x05, 0x00, 0x03, 0x07, 0x01, 0x01
        /*0010*/ 	.byte	0x02, 0x03, 0x00, 0x00, 0x02, 0x06, 0x01, 0x00, 0x04, 0x0b, 0x08, 0x00, 0x01, 0x00, 0x00, 0x00
        /*0020*/ 	.byte	0x00, 0x00, 0x00, 0x00


//--------------------- .nv.info._Z6samplei       --------------------------
	.section	.nv.info._Z6samplei,"",@"SHT_CUDA_INFO"
	.sectionflags	@""
	.align	4


	//----- nvinfo : EIATTR_CUDA_API_VERSION
	.align		4
        /*0000*/ 	.byte	0x04, 0x37
        /*0002*/ 	.short	(.L_52 - .L_51)
.L_51:
        /*0004*/ 	.word	0x00000082


	//----- nvinfo : EIATTR_KPARAM_INFO
	.align		4
.L_52:
        /*0008*/ 	.byte	0x04, 0x17
        /*000a*/ 	.short	(.L_54 - .L_53)
.L_53:
        /*000c*/ 	.word	0x00000000
        /*0010*/ 	.short	0x0000
        /*0012*/ 	.short	0x0000
        /*0014*/ 	.byte	0x00, 0xf0, 0x11, 0x00


	//----- nvinfo : EIATTR_SPARSE_MMA_MASK
	.align		4
.L_54:
        /*0018*/ 	.byte	0x03, 0x50
        /*001a*/ 	.short	0x0000


	//----- nvinfo : EIATTR_MAXREG_COUNT
	.align		4
        /*001c*/ 	.byte	0x03, 0x1b
        /*001e*/ 	.short	0x00ff


	//----- nvinfo : EIATTR_MERCURY_ISA_VERSION
	.align		4
        /*0020*/ 	.byte	0x03, 0x5f
        /*0022*/ 	.short	0x0101


	//----- nvinfo : EIATTR_VRC_CTA_INIT_COUNT
	.align		4
        /*0024*/ 	.byte	0x02, 0x4a
	.zero		1
	.zero		1


	//----- nvinfo : EIATTR_EXIT_INSTR_OFFSETS
	.align		4
        /*0028*/ 	.byte	0x04, 0x1c
        /*002a*/ 	.short	(.L_56 - .L_55)


	//   ....[0]....
.L_55:
        /*002c*/ 	.word	0x0000a310


	//----- nvinfo : EIATTR_CRS_STACK_SIZE
	.align		4
.L_56:
        /*0030*/ 	.byte	0x04, 0x1e
        /*0032*/ 	.short	(.L_58 - .L_57)
.L_57:
        /*0034*/ 	.word	0x00000000


	//----- nvinfo : EIATTR_CBANK_PARAM_SIZE
	.align		4
.L_58:
        /*0038*/ 	.byte	0x03, 0x19
        /*003a*/ 	.short	0x0004


	//----- nvinfo : EIATTR_PARAM_CBANK
	.align		4
        /*003c*/ 	.byte	0x04, 0x0a
        /*003e*/ 	.short	(.L_60 - .L_59)
	.align		4
.L_59:
        /*0040*/ 	.word	index@(.nv.constant0._Z6samplei)
        /*0044*/ 	.short	0x0380
        /*0046*/ 	.short	0x0004


	//----- nvinfo : EIATTR_SW_WAR
	.align		4
.L_60:
        /*0048*/ 	.byte	0x04, 0x36
        /*004a*/ 	.short	(.L_62 - .L_61)
.L_61:
        /*004c*/ 	.word	0x00000008
.L_62:


//--------------------- .nv.callgraph             --------------------------
	.section	.nv.callgraph,"",@"SHT_CUDA_CALLGRAPH"
	.align	4
	.sectionentsize	8
	.align		4
        /*0000*/ 	.word	0x00000000
	.align		4
        /*0004*/ 	.word	0xffffffff
	.align		4
        /*0008*/ 	.word	0x00000000
	.align		4
        /*000c*/ 	.word	0xfffffffe
	.align		4
        /*0010*/ 	.word	0x00000000
	.align		4
        /*0014*/ 	.word	0xfffffffd
	.align		4
        /*0018*/ 	.word	0x00000000
	.align		4
        /*001c*/ 	.word	0xfffffffc


//--------------------- .nv.constant4             --------------------------
	.section	.nv.constant4,"a",@progbits
	.align	8
	.align		8
.nv.constant4:
        /*0000*/ 	.dword	precalc_xorwow_matrix
	.align		8
        /*0008*/ 	.dword	precalc_xorwow_offset_matrix
	.align		8
        /*0010*/ 	.dword	mrg32k3aM1
	.align		8
        /*0018*/ 	.dword	mrg32k3aM2
	.align		8
        /*0020*/ 	.dword	mrg32k3aM1SubSeq
	.align		8
        /*0028*/ 	.dword	mrg32k3aM2SubSeq
	.align		8
        /*0030*/ 	.dword	mrg32k3aM1Seq
	.align		8
        /*0038*/ 	.dword	mrg32k3aM2Seq
	.align		8
        /*0040*/ 	.dword	d_total
	.align		8
        /*0048*/ 	.dword	_ZN33_INTERNAL_9809ef1e_4_k_cu_d_total4cuda3std3__45__cpo5beginE
	.align		8
        /*0050*/ 	.dword	_ZN33_INTERNAL_9809ef1e_4_k_cu_d_total4cuda3std3__45__cpo3endE
	.align		8
        /*0058*/ 	.dword	_ZN33_INTERNAL_9809ef1e_4_k_cu_d_total4cuda3std3__45__cpo6cbeginE
	.align		8
        /*0060*/ 	.dword	_ZN33_INTERNAL_9809ef1e_4_k_cu_d_total4cuda3std3__45__cpo4cendE
	.align		8
        /*0068*/ 	.dword	_ZN33_INTERNAL_9809ef1e_4_k_cu_d_total4cuda3std3__45__cpo6rbeginE
	.align		8
        /*0070*/ 	.dword	_ZN33_INTERNAL_9809ef1e_4_k_cu_d_total4cuda3std3__45__cpo4rendE
	.align		8
        /*0078*/ 	.dword	_ZN33_INTERNAL_9809ef1e_4_k_cu_d_total4cuda3std3__45__cpo7crbeginE
	.align		8
        /*0080*/ 	.dword	_ZN33_INTERNAL_9809ef1e_4_k_cu_d_total4cuda3std3__45__cpo5crendE
	.align		8
        /*0088*/ 	.dword	_ZN33_INTERNAL_9809ef1e_4_k_cu_d_total4cuda3std3__435_GLOBAL__N__9809ef1e_4_k_cu_d_total6ignoreE
	.align		8
        /*0090*/ 	.dword	_ZN33_INTERNAL_9809ef1e_4_k_cu_d_total4cuda3std3__419piecewise_constructE
	.align		8
        /*0098*/ 	.dword	_ZN33_INTERNAL_9809ef1e_4_k_cu_d_total4cuda3std3__48in_placeE
	.align		8
        /*00a0*/ 	.dword	_ZN33_INTERNAL_9809ef1e_4_k_cu_d_total4cuda3std3__420unreachable_sentinelE
	.align		8
        /*00a8*/ 	.dword	_ZN33_INTERNAL_9809ef1e_4_k_cu_d_total4cuda3std6ranges3__45__cpo4swapE
	.align		8
        /*00b0*/ 	.dword	_ZN33_INTERNAL_9809ef1e_4_k_cu_d_total4cuda3std6ranges3__45__cpo9iter_moveE
	.align		8
        /*00b8*/ 	.dword	_ZN33_INTERNAL_9809ef1e_4_k_cu_d_total4cuda3std6ranges3__45__cpo5beginE
	.align		8
        /*00c0*/ 	.dword	_ZN33_INTERNAL_9809ef1e_4_k_cu_d_total4cuda3std6ranges3__45__cpo3endE
	.align		8
        /*00c8*/ 	.dword	_ZN33_INTERNAL_9809ef1e_4_k_cu_d_total4cuda3std6ranges3__45__cpo6cbeginE
	.align		8
        /*00d0*/ 	.dword	_ZN33_INTERNAL_9809ef1e_4_k_cu_d_total4cuda3std6ranges3__45__cpo4cendE
	.align		8
        /*00d8*/ 	.dword	_ZN33_INTERNAL_9809ef1e_4_k_cu_d_total4cuda3std6ranges3__45__cpo7advanceE
	.align		8
        /*00e0*/ 	.dword	_ZN33_INTERNAL_9809ef1e_4_k_cu_d_total4cuda3std6ranges3__45__cpo9iter_swapE
	.align		8
        /*00e8*/ 	.dword	_ZN33_INTERNAL_9809ef1e_4_k_cu_d_total4cuda3std6ranges3__45__cpo4nextE
	.align		8
        /*00f0*/ 	.dword	_ZN33_INTERNAL_9809ef1e_4_k_cu_d_total4cuda3std6ranges3__45__cpo4prevE
	.align		8
        /*00f8*/ 	.dword	_ZN33_INTERNAL_9809ef1e_4_k_cu_d_total4cuda3std6ranges3__45__cpo4dataE
	.align		8
        /*0100*/ 	.dword	_ZN33_INTERNAL_9809ef1e_4_k_cu_d_total4cuda3std6ranges3__45__cpo5cdataE
	.align		8
        /*0108*/ 	.dword	_ZN33_INTERNAL_9809ef1e_4_k_cu_d_total4cuda3std6ranges3__45__cpo4sizeE
	.align		8
        /*0110*/ 	.dword	_ZN33_INTERNAL_9809ef1e_4_k_cu_d_total4cuda3std6ranges3__45__cpo5ssizeE
	.align		8
        /*0118*/ 	.dword	_ZN33_INTERNAL_9809ef1e_4_k_cu_d_total4cuda3std6ranges3__45__cpo8distanceE
	.align		8
        /*0120*/ 	.dword	_ZN33_INTERNAL_9809ef1e_4_k_cu_d_total6thrust24THRUST_300001_SM_1000_NS6system6detail10sequential3seqE
	.align		8
        /*0128*/ 	.dword	__cudart_i2opi_f


//--------------------- .nv.constant3             --------------------------
	.section	.nv.constant3,"a",@progbits
	.align	8
.nv.constant3:
	.type		__cr_lgamma_table,@object
	.size		__cr_lgamma_table,(d_eqn_masks - __cr_lgamma_table)
__cr_lgamma_table:
        /*0000*/ 	.byte	0x00, 0x00, 0x00, 0x00, 0x00, 0x00, 0x00, 0x00, 0x00, 0x00, 0x00, 0x00, 0x00, 0x00, 0x00, 0x00
        /*0010*/ 	.byte	0xef, 0x39, 0xfa, 0xfe, 0x42, 0x2e, 0xe6, 0x3f, 0x02, 0x20, 0x2a, 0xfa, 0x0b, 0xab, 0xfc, 0x3f
        /*0020*/ 	.byte	0xf9, 0x2c, 0x92, 0x7c, 0xa7, 0x6c, 0x09, 0x40, 0xc9, 0x79, 0x44, 0x3c, 0x64, 0x26, 0x13, 0x40
        /*0030*/ 	.byte	0xca, 0x01, 0xcf, 0x3a, 0x27, 0x51, 0x1a, 0x40, 0x30, 0xcc, 0x2d, 0xf3, 0xe1, 0x0c, 0x21, 0x40
        /*0040*/ 	.byte	0x0d, 0xb7, 0xfc, 0x82, 0x8e, 0x35, 0x25, 0x40
	.type		d_eqn_masks,@object
	.size		d_eqn_masks,(d_sols - d_eqn_masks)
d_eqn_masks:
	.zero		8
	.type		d_sols,@object
	.size		d_sols,(d_num_eqns - d_sols)
d_sols:
	.zero		8
	.type		d_num_eqns,@object
	.size		d_num_eqns,(d_num_vars - d_num_eqns)
d_num_eqns:
	.zero		4
	.type		d_num_vars,@object
	.size		d_num_vars,(d_picked_eqn - d_num_vars)
d_num_vars:
	.zero		4
	.type		d_picked_eqn,@object
	.size		d_picked_eqn,(.L_13 - d_picked_eqn)
d_picked_eqn:
	.zero		4
.L_13:
	.zero		4
	.type		d_gamma,@object
	.size		d_gamma,(.L_14 - d_gamma)
d_gamma:
	.zero		8
.L_14:


//--------------------- .text._Z6samplei          --------------------------
	.section	.text._Z6samplei,"ax",@progbits
	.align	128
        .global         _Z6samplei
        .type           _Z6samplei,@function
        .size           _Z6samplei,(.L_x_89 - _Z6samplei)
        .other          _Z6samplei,@"STO_CUDA_ENTRY STV_DEFAULT"
_Z6samplei:
.text._Z6samplei:
[----:B------:R-:W0:Y:S08]  /*0000*/  LDC R1, c[0x0][0x37c] ;  /* 0x0000df00ff017b82 */ /* 0x000e300000000800 */
[----:B------:R-:W1:Y:S01]  /*0010*/  LDC R2, c[0x0][0x380] ;  /* 0x0000e000ff027b82 */ /* 0x000e620000000800 */
[----:B------:R-:W-:Y:S01]  /*0020*/  IMAD.MOV.U32 R11, RZ, RZ, -0x266e14b1 ;  /* 0xd991eb4fff0b7424 */ /* 0x000fe200078e00ff */
[----:B------:R-:W2:Y:S01]  /*0030*/  S2R R3, SR_TID.X ;  /* 0x0000000000037919 */ /* 0x000ea20000002100 */
[----:B0-----:R-:W-:Y:S01]  /*0040*/  VIADD R1, R1, 0xffffffb0 ;  /* 0xffffffb001017836 */ /* 0x001fe20000000000 */
[----:B------:R-:W0:Y:S04]  /*0050*/  LDCU.64 UR8, c[0x0][0x358] ;  /* 0x00006b00ff0877ac */ /* 0x000e280008000a00 */
[----:B------:R-:W3:Y:S01]  /*0060*/  S2UR UR4, SR_CTAID.X ;  /* 0x00000000000479c3 */ /* 0x000ee20000002500 */
[----:B-1----:R-:W-:-:S02]  /*0070*/  LOP3.LUT R0, R2, 0xaad26b49, RZ, 0x3c, !PT ;  /* 0xaad26b4902007812 */ /* 0x002fc400078e3cff */
[----:B------:R-:W-:Y:S01]  /*0080*/  ISETP.GT.AND P0, PT, R2, -0x1, PT ;  /* 0xffffffff0200780c */ /* 0x000fe20003f04270 */
[----:B------:R-:W-:Y:S02]  /*0090*/  VIADD R2, R1, 0x20 ;  /* 0x0000002001027836 */ /* 0x000fe40000000000 */
[----:B------:R-:W-:Y:S01]  /*00a0*/  IMAD R0, R0, 0x4182bed5, RZ ;  /* 0x4182bed500007824 */ /* 0x000fe200078e02ff */
[----:B------:R-:W-:Y:S01]  /*00b0*/  SEL R11, R11, 0x8bf16996, P0 ;  /* 0x8bf169960b0b7807 */ /* 0x000fe20000000000 */
[----:B---3--:R-:W-:Y:S02]  /*00c0*/  UISETP.NE.AND UP0, UPT, UR4, URZ, UPT ;  /* 0x000000ff0400728c */ /* 0x008fe4000bf05270 */
[C---:B------:R-:W-:Y:S01]  /*00d0*/  VIADD R5, R0.reuse, 0x75bcd15 ;  /* 0x075bcd1500057836 */ /* 0x040fe20000000000 */
[C---:B------:R-:W-:Y:S01]  /*00e0*/  IADD3 R4, PT, PT, R11.reuse, 0x64f0c9, R0 ;  /* 0x0064f0c90b047810 */ /* 0x040fe20007ffe000 */
[C---:B------:R-:W-:Y:S01]  /*00f0*/  VIADD R9, R0.reuse, 0x583f19 ;  /* 0x00583f1900097836 */ /* 0x040fe20000000000 */
[----:B------:R-:W-:Y:S01]  /*0100*/  LOP3.LUT R6, R0, 0x159a55e5, RZ, 0x3c, !PT ;  /* 0x159a55e500067812 */ /* 0x000fe200078e3cff */
[C---:B------:R-:W-:Y:S01]  /*0110*/  VIADD R7, R11.reuse, 0x1f123bb5 ;  /* 0x1f123bb50b077836 */ /* 0x040fe20000000000 */
[----:B------:R-:W-:Y:S01]  /*0120*/  LOP3.LUT R8, R11, 0x5491333, RZ, 0x3c, !PT ;  /* 0x054913330b087812 */ /* 0x000fe200078e3cff */
[----:B------:R1:W-:Y:S01]  /*0130*/  STL.64 [R1+0x20], R4 ;  /* 0x0000200401007387 */ /* 0x0003e20000100a00 */
[----:B------:R-:W-:-:S03]  /*0140*/  IMAD.MOV.U32 R0, RZ, RZ, RZ ;  /* 0x000000ffff007224 */ /* 0x000fc600078e00ff */
[----:B------:R1:W-:Y:S04]  /*0150*/  STL.64 [R1+0x28], R6 ;  /* 0x0000280601007387 */ /* 0x0003e80000100a00 */
[----:B------:R1:W-:Y:S01]  /*0160*/  STL.64 [R1+0x30], R8 ;  /* 0x0000300801007387 */ /* 0x0003e20000100a00 */
[----:B0-2---:R-:W-:Y:S05]  /*0170*/  BRA.U !UP0, `(.L_x_0) ;  /* 0x0000002508247547 */ /* 0x005fea000b800000 */
[----:B-1----:R-:W-:Y:S01]  /*0180*/  IMAD.MOV.U32 R9, RZ, RZ, RZ ;  /* 0x000000ffff097224 */ /* 0x002fe200078e00ff */
[----:B------:R-:W-:Y:S01]  /*0190*/  UMOV UR5, UR4 ;  /* 0x0000000400057c82 */ /* 0x000fe20008000000 */
[----:B------:R-:W-:-:S05]  /*01a0*/  UMOV UR4, URZ ;  /* 0x000000ff00047c82 */ /* 0x000fca0008000000 */
.L_x_8:
[----:B------:R-:W-:-:S04]  /*01b0*/  ULOP3.LUT UR6, UR5, 0x3, URZ, 0xc0, !UPT ;  /* 0x0000000305067892 */ /* 0x000fc8000f8ec0ff */
[----:B------:R-:W-:-:S04]  /*01c0*/  UISETP.NE.U32.AND UP0, UPT, UR6, URZ, UPT ;  /* 0x000000ff0600728c */ /* 0x000fc8000bf05070 */
[----:B------:R-:W-:-:S09]  /*01d0*/  UISETP.NE.AND.EX UP0, UPT, URZ, URZ, UPT, UP0 ;  /* 0x000000ffff00728c */ /* 0x000fd2000bf05300 */
[----:B0-----:R-:W-:Y:S05]  /*01e0*/  BRA.U !UP0, `(.L_x_1) ;  /* 0x0000002108ec7547 */ /* 0x001fea000b800000 */
[----:B------:R-:W0:Y:S01]  /*01f0*/  LDC.64 R10, c[0x4][RZ] ;  /* 0x01000000ff0a7b82 */ /* 0x000e220000000a00 */
[----:B------:R-:W-:Y:S01]  /*0200*/  IMAD.MOV.U32 R8, RZ, RZ, RZ ;  /* 0x000000ffff087224 */ /* 0x000fe200078e00ff */
[----:B------:R-:W-:Y:S01]  /*0210*/  CS2R R4, SRZ ;  /* 0x0000000000047805 */ /* 0x000fe2000001ff00 */
[----:B------:R-:W-:Y:S01]  /*0220*/  IMAD.MOV.U32 R15, RZ, RZ, RZ ;  /* 0x000000ffff0f7224 */ /* 0x000fe200078e00ff */
[----:B------:R-:W-:Y:S01]  /*0230*/  CS2R R6, SRZ ;  /* 0x0000000000067805 */ /* 0x000fe2000001ff00 */
[----:B0-----:R-:W-:-:S07]  /*0240*/  IMAD.WIDE.U32 R10, R9, 0xc80, R10 ;  /* 0x00000c80090a7825 */ /* 0x001fce00078e000a */
.L_x_3:
[----:B------:R-:W-:-:S06]  /*0250*/  IMAD R14, R15, 0x4, R2 ;  /* 0x000000040f0e7824 */ /* 0x000fcc00078e0202 */
[----:B------:R-:W5:Y:S01]  /*0260*/  LDL R14, [R14+0x4] ;  /* 0x000004000e0e7983 */ /* 0x000f620000100800 */
[----:B------:R-:W-:-:S07]  /*0270*/  IMAD.MOV.U32 R17, RZ, RZ, RZ ;  /* 0x000000ffff117224 */ /* 0x000fce00078e00ff */
.L_x_2:
[----:B-----5:R-:W-:Y:S01]  /*0280*/  SHF.R.U32.HI R20, RZ, R17, R14 ;  /* 0x00000011ff147219 */ /* 0x020fe2000001160e */
[----:B------:R-:W-:-:S03]  /*0290*/  IMAD.SHL.U32 R12, R15, 0x20, RZ ;  /* 0x000000200f0c7824 */ /* 0x000fc600078e00ff */
[----:B------:R-:W-:Y:S01]  /*02a0*/  LOP3.LUT R13, R20, 0x1, RZ, 0xc0, !PT ;  /* 0x00000001140d7812 */ /* 0x000fe200078ec0ff */
[----:B------:R-:W-:-:S03]  /*02b0*/  IMAD.IADD R12, R12, 0x1, R17 ;  /* 0x000000010c0c7824 */ /* 0x000fc600078e0211 */
[----:B------:R-:W-:Y:S01]  /*02c0*/  ISETP.NE.U32.AND P0, PT, R13, 0x1, PT ;  /* 0x000000010d00780c */ /* 0x000fe20003f05070 */
[----:B------:R-:W-:-:S03]  /*02d0*/  IMAD R13, R12, 0x5, RZ ;  /* 0x000000050c0d7824 */ /* 0x000fc600078e02ff */
[----:B------:R-:W-:Y:S01]  /*02e0*/  R2P PR, R20, 0x7e ;  /* 0x0000007e14007804 */ /* 0x000fe20000000000 */
[----:B------:R-:W-:-:S08]  /*02f0*/  IMAD.WIDE.U32 R12, R13, 0x4, R10 ;  /* 0x000000040d0c7825 */ /* 0x000fd000078e000a */
[----:B------:R-:W2:Y:S04]  /*0300*/  @!P0 LDG.E R19, desc[UR8][R12.64] ;  /* 0x000000080c138981 */ /* 0x000ea8000c1e1900 */
[----:B------:R-:W3:Y:S04]  /*0310*/  @P1 LDG.E R21, desc[UR8][R12.64+0x14] ;  /* 0x000014080c151981 */ /* 0x000ee8000c1e1900 */
[----:B------:R-:W4:Y:S04]  /*0320*/  @P2 LDG.E R23, desc[UR8][R12.64+0x28] ;  /* 0x000028080c172981 */ /* 0x000f28000c1e1900 */
[----:B------:R-:W4:Y:S04]  /*0330*/  @P3 LDG.E R25, desc[UR8][R12.64+0x3c] ;  /* 0x00003c080c193981 */ /* 0x000f28000c1e1900 */
[----:B------:R-:W4:Y:S04]  /*0340*/  @!P0 LDG.E R16, desc[UR8][R12.64+0x8] ;  /* 0x000008080c108981 */ /* 0x000f28000c1e1900 */
[----:B------:R-:W4:Y:S04]  /*0350*/  @P4 LDG.E R27, desc[UR8][R12.64+0x50] ;  /* 0x000050080c1b4981 */ /* 0x000f28000c1e1900 */
[----:B------:R-:W4:Y:S04]  /*0360*/  @!P0 LDG.E R18, desc[UR8][R12.64+0x10] ;  /* 0x000010080c128981 */ /* 0x000f28000c1e1900 */
[----:B------:R-:W4:Y:S04]  /*0370*/  @P1 LDG.E R22, desc[UR8][R12.64+0x1c] ;  /* 0x00001c080c161981 */ /* 0x000f28000c1e1900 */
[----:B------:R-:W4:Y:S04]  /*0380*/  @P1 LDG.E R24, desc[UR8][R12.64+0x24] ;  /* 0x000024080c181981 */ /* 0x000f28000c1e1900 */
[----:B------:R-:W4:Y:S01]  /*0390*/  @P6 LDG.E R29, desc[UR8][R12.64+0x78] ;  /* 0x000078080c1d6981 */ /* 0x000f22000c1e1900 */
[----:B--2---:R-:W-:-:S03]  /*03a0*/  @!P0 LOP3.LUT R8, R8, R19, RZ, 0x3c, !PT ;  /* 0x0000001308088212 */ /* 0x004fc600078e3cff */
[----:B------:R-:W2:Y:S01]  /*03b0*/  @!P0 LDG.E R19, desc[UR8][R12.64+0x4] ;  /* 0x000004080c138981 */ /* 0x000ea2000c1e1900 */
[----:B---3--:R-:W-:-:S03]  /*03c0*/  @P1 LOP3.LUT R8, R8, R21, RZ, 0x3c, !PT ;  /* 0x0000001508081212 */ /* 0x008fc600078e3cff */
[----:B------:R-:W3:Y:S01]  /*03d0*/  @!P0 LDG.E R21, desc[UR8][R12.64+0xc] ;  /* 0x00000c080c158981 */ /* 0x000ee2000c1e1900 */
[----:B----4-:R-:W-:-:S03]  /*03e0*/  @P2 LOP3.LUT R8, R8, R23, RZ, 0x3c, !PT ;  /* 0x0000001708082212 */ /* 0x010fc600078e3cff */
[----:B------:R-:W4:Y:S01]  /*03f0*/  @P1 LDG.E R23, desc[UR8][R12.64+0x18] ;  /* 0x000018080c171981 */ /* 0x000f22000c1e1900 */
[----:B------:R-:W-:-:S03]  /*0400*/  @P3 LOP3.LUT R8, R8, R25, RZ, 0x3c, !PT ;  /* 0x0000001908083212 */ /* 0x000fc600078e3cff */
[----:B------:R-:W4:Y:S01]  /*0410*/  @P5 LDG.E R25, desc[UR8][R12.64+0x64] ;  /* 0x000064080c195981 */ /* 0x000f22000c1e1900 */
[----:B------:R-:W-:-:S03]  /*0420*/  @!P0 LOP3.LUT R7, R7, R16, RZ, 0x3c, !PT ;  /* 0x0000001007078212 */ /* 0x000fc600078e3cff */
[----:B------:R-:W4:Y:S01]  /*0430*/  @P2 LDG.E R16, desc[UR8][R12.64+0x30] ;  /* 0x000030080c102981 */ /* 0x000f22000c1e1900 */
[----:B------:R-:W-:-:S03]  /*0440*/  @P4 LOP3.LUT R8, R8, R27, RZ, 0x3c, !PT ;  /* 0x0000001b08084212 */ /* 0x000fc600078e3cff */
[----:B------:R-:W4:Y:S01]  /*0450*/  @P3 LDG.E R27, desc[UR8][R12.64+0x48] ;  /* 0x000048080c1b3981 */ /* 0x000f22000c1e1900 */
[----:B------:R-:W-:-:S03]  /*0460*/  @!P0 LOP3.LUT R5, R5, R18, RZ, 0x3c, !PT ;  /* 0x0000001205058212 */ /* 0x000fc600078e3cff */
[----:B------:R-:W4:Y:S01]  /*0470*/  @P2 LDG.E R18, desc[UR8][R12.64+0x38] ;  /* 0x000038080c122981 */ /* 0x000f22000c1e1900 */
[----:B------:R-:W-:-:S03]  /*0480*/  @P1 LOP3.LUT R7, R7, R22, RZ, 0x3c, !PT ;  /* 0x0000001607071212 */ /* 0x000fc600078e3cff */
[----:B------:R-:W4:Y:S01]  /*0490*/  @P3 LDG.E R22, desc[UR8][R12.64+0x44] ;  /* 0x000044080c163981 */ /* 0x000f22000c1e1900 */
[----:B--2---:R-:W-:-:S03]  /*04a0*/  @!P0 LOP3.LUT R6, R6, R19, RZ, 0x3c, !PT ;  /* 0x0000001306068212 */ /* 0x004fc600078e3cff */
[----:B------:R-:W2:Y:S01]  /*04b0*/  @P1 LDG.E R19, desc[UR8][R12.64+0x20] ;  /* 0x000020080c131981 */ /* 0x000ea2000c1e1900 */
[----:B---3--:R-:W-:-:S03]  /*04c0*/  @!P0 LOP3.LUT R4, R4, R21, RZ, 0x3c, !PT ;  /* 0x0000001504048212 */ /* 0x008fc600078e3cff */
[----:B------:R-:W3:Y:S01]  /*04d0*/  @P2 LDG.E R21, desc[UR8][R12.64+0x2c] ;  /* 0x00002c080c152981 */ /* 0x000ee2000c1e1900 */
[----:B----4-:R-:W-:-:S03]  /*04e0*/  @P1 LOP3.LUT R6, R6, R23, RZ, 0x3c, !PT ;  /* 0x0000001706061212 */ /* 0x010fc600078e3cff */
[----:B------:R-:W4:Y:S01]  /*04f0*/  @P2 LDG.E R23, desc[UR8][R12.64+0x34] ;  /* 0x000034080c172981 */ /* 0x000f22000c1e1900 */
[----:B------:R-:W-:-:S03]  /*0500*/  @P5 LOP3.LUT R8, R8, R25, RZ, 0x3c, !PT ;  /* 0x0000001908085212 */ /* 0x000fc600078e3cff */
[----:B------:R-:W4:Y:S01]  /*0510*/  @P3 LDG.E R25, desc[UR8][R12.64+0x40] ;  /* 0x000040080c193981 */ /* 0x000f22000c1e1900 */
[----:B------:R-:W-:Y:S02]  /*0520*/  @P1 LOP3.LUT R5, R5, R24, RZ, 0x3c, !PT ;  /* 0x0000001805051212 */ /* 0x000fe400078e3cff */
[----:B------:R-:W-:Y:S01]  /*0530*/  @P2 LOP3.LUT R7, R7, R16, RZ, 0x3c, !PT ;  /* 0x0000001007072212 */ /* 0x000fe200078e3cff */
[----:B------:R-:W4:Y:S04]  /*0540*/  @P5 LDG.E R24, desc[UR8][R12.64+0x6c] ;  /* 0x00006c080c185981 */ /* 0x000f28000c1e1900 */
[----:B------:R-:W4:Y:S01]  /*0550*/  @P3 LDG.E R16, desc[UR8][R12.64+0x4c] ;  /* 0x00004c080c103981 */ /* 0x000f22000c1e1900 */
[----:B------:R-:W-:-:S03]  /*0560*/  @P2 LOP3.LUT R5, R5, R18, RZ, 0x3c, !PT ;  /* 0x0000001205052212 */ /* 0x000fc600078e3cff */
[----:B------:R-:W4:Y:S01]  /*0570*/  @P4 LDG.E R18, desc[UR8][R12.64+0x58] ;  /* 0x000058080c124981 */ /* 0x000f22000c1e1900 */
[----:B------:R-:W-:-:S03]  /*0580*/  @P3 LOP3.LUT R7, R7, R22, RZ, 0x3c, !PT ;  /* 0x0000001607073212 */ /* 0x000fc600078e3cff */
[----:B------:R-:W4:Y:S01]  /*0590*/  @P4 LDG.E R22, desc[UR8][R12.64+0x60] ;  /* 0x000060080c164981 */ /* 0x000f22000c1e1900 */
[----:B--2---:R-:W-:-:S03]  /*05a0*/  @P1 LOP3.LUT R4, R4, R19, RZ, 0x3c, !PT ;  /* 0x0000001304041212 */ /* 0x004fc600078e3cff */
[----:B------:R-:W2:Y:S01]  /*05b0*/  @P4 LDG.E R19, desc[UR8][R12.64+0x54] ;  /* 0x000054080c134981 */ /* 0x000ea2000c1e1900 */
[----:B---3--:R-:W-:-:S03]  /*05c0*/  @P2 LOP3.LUT R6, R6, R21, RZ, 0x3c, !PT ;  /* 0x0000001506062212 */ /* 0x008fc600078e3cff */
[----:B------:R-:W3:Y:S01]  /*05d0*/  @P4 LDG.E R21, desc[UR8][R12.64+0x5c] ;  /* 0x00005c080c154981 */ /* 0x000ee2000c1e1900 */
[----:B----4-:R-:W-:-:S03]  /*05e0*/  @P2 LOP3.LUT R4, R4, R23, RZ, 0x3c, !PT ;  /* 0x0000001704042212 */ /* 0x010fc600078e3cff */
[----:B------:R-:W4:Y:S01]  /*05f0*/  @P5 LDG.E R23, desc[UR8][R12.64+0x68] ;  /* 0x000068080c175981 */ /* 0x000f22000c1e1900 */
[----:B------:R-:W-:-:S03]  /*0600*/  @P3 LOP3.LUT R6, R6, R25, RZ, 0x3c, !PT ;  /* 0x0000001906063212 */ /* 0x000fc600078e3cff */
[----:B------:R-:W4:Y:S01]  /*0610*/  @P5 LDG.E R25, desc[UR8][R12.64+0x70] ;  /* 0x000070080c195981 */ /* 0x000f22000c1e1900 */
[----:B------:R-:W-:Y:S02]  /*0620*/  LOP3.LUT P0, RZ, R20, 0x80, RZ, 0xc0, !PT ;  /* 0x0000008014ff7812 */ /* 0x000fe4000780c0ff */
[----:B------:R-:W-:Y:S02]  /*0630*/  @P3 LOP3.LUT R4, R4, R27, RZ, 0x3c, !PT ;  /* 0x0000001b04043212 */ /* 0x000fe400078e3cff */
[----:B------:R-:W-:Y:S02]  /*0640*/  @P3 LOP3.LUT R5, R5, R16, RZ, 0x3c, !PT ;  /* 0x0000001005053212 */ /* 0x000fe400078e3cff */
[----:B------:R-:W4:Y:S01]  /*0650*/  @P5 LDG.E R16, desc[UR8][R12.64+0x74] ;  /* 0x000074080c105981 */ /* 0x000f22000c1e1900 */
[----:B------:R-:W-:-:S03]  /*0660*/  @P4 LOP3.LUT R7, R7, R18, RZ, 0x3c, !PT ;  /* 0x0000001207074212 */ /* 0x000fc600078e3cff */
[----:B------:R-:W4:Y:S01]  /*0670*/  @P6 LDG.E R18, desc[UR8][R12.64+0x80] ;  /* 0x000080080c126981 */ /* 0x000f22000c1e1900 */
[----:B------:R-:W-:-:S03]  /*0680*/  @P4 LOP3.LUT R5, R5, R22, RZ, 0x3c, !PT ;  /* 0x0000001605054212 */ /* 0x000fc600078e3cff */
[----:B------:R-:W4:Y:S01]  /*0690*/  @P6 LDG.E R22, desc[UR8][R12.64+0x88] ;  /* 0x000088080c166981 */ /* 0x000f22000c1e1900 */
[----:B------:R-:W-:-:S03]  /*06a0*/  @P5 LOP3.LUT R7, R7, R24, RZ, 0x3c, !PT ;  /* 0x0000001807075212 */ /* 0x000fc600078e3cff */
[----:B------:R-:W4:Y:S04]  /*06b0*/  @P0 LDG.E R27, desc[UR8][R12.64+0x8c] ;  /* 0x00008c080c1b0981 */ /* 0x000f28000c1e1900 */
[----:B------:R-:W4:Y:S04]  /*06c0*/  @P0 LDG.E R24, desc[UR8][R12.64+0x94] ;  /* 0x000094080c180981 */ /* 0x000f28000c1e1900 */
        /* <DEDUP_REMOVED lines=9> */
[----:B------:R-:W-:Y:S02]  /*0760*/  @P6 LOP3.LUT R8, R8, R29, RZ, 0x3c, !PT ;  /* 0x0000001d08086212 */ /* 0x000fe400078e3cff */
[----:B------:R-:W-:Y:S02]  /*0770*/  @P5 LOP3.LUT R5, R5, R16, RZ, 0x3c, !PT ;  /* 0x0000001005055212 */ /* 0x000fe400078e3cff */
[----:B------:R-:W-:Y:S02]  /*0780*/  @P6 LOP3.LUT R7, R7, R18, RZ, 0x3c, !PT ;  /* 0x0000001207076212 */ /* 0x000fe400078e3cff */
[----:B------:R-:W-:Y:S02]  /*0790*/  @P6 LOP3.LUT R5, R5, R22, RZ, 0x3c, !PT ;  /* 0x0000001605056212 */ /* 0x000fe400078e3cff */
[----:B------:R-:W-:Y:S02]  /*07a0*/  @P0 LOP3.LUT R8, R8, R27, RZ, 0x3c, !PT ;  /* 0x0000001b08080212 */ /* 0x000fe400078e3cff */
[----:B------:R-:W-:-:S02]  /*07b0*/  @P0 LOP3.LUT R7, R7, R24, RZ, 0x3c, !PT ;  /* 0x0000001807070212 */ /* 0x000fc400078e3cff */
[----:B------:R-:W-:Y:S02]  /*07c0*/  @P0 LOP3.LUT R5, R5, R26, RZ, 0x3c, !PT ;  /* 0x0000001a05050212 */ /* 0x000fe400078e3cff */
[----:B--2---:R-:W-:Y:S02]  /*07d0*/  @P6 LOP3.LUT R6, R6, R19, RZ, 0x3c, !PT ;  /* 0x0000001306066212 */ /* 0x004fe400078e3cff */
[----:B---3--:R-:W-:Y:S02]  /*07e0*/  @P6 LOP3.LUT R4, R4, R21, RZ, 0x3c, !PT ;  /* 0x0000001504046212 */ /* 0x008fe400078e3cff */
[----:B----4-:R-:W-:Y:S02]  /*07f0*/  @P0 LOP3.LUT R6, R6, R23, RZ, 0x3c, !PT ;  /* 0x0000001706060212 */ /* 0x010fe400078e3cff */
[----:B------:R-:W-:Y:S02]  /*0800*/  @P0 LOP3.LUT R4, R4, R25, RZ, 0x3c, !PT ;  /* 0x0000001904040212 */ /* 0x000fe400078e3cff */
[----:B------:R-:W-:-:S13]  /*0810*/  R2P PR, R20.B1, 0x7f ;  /* 0x0000007f14007804 */ /* 0x000fda0000001000 */
[----:B------:R-:W2:Y:S04]  /*0820*/  @P0 LDG.E R21, desc[UR8][R12.64+0xa0] ;  /* 0x0000a0080c150981 */ /* 0x000ea8000c1e1900 */
[----:B------:R-:W3:Y:S04]  /*0830*/  @P1 LDG.E R27, desc[UR8][R12.64+0xb4] ;  /* 0x0000b4080c1b1981 */ /* 0x000ee8000c1e1900 */
[----:B------:R-:W4:Y:S04]  /*0840*/  @P2 LDG.E R29, desc[UR8][R12.64+0xc8] ;  /* 0x0000c8080c1d2981 */ /* 0x000f28000c1e1900 */
[----:B------:R-:W4:Y:S04]  /*0850*/  @P0 LDG.E R23, desc[UR8][R12.64+0xa4] ;  /* 0x0000a4080c170981 */ /* 0x000f28000c1e1900 */
[----:B------:R-:W4:Y:S04]  /*0860*/  @P0 LDG.E R18, desc[UR8][R12.64+0xa8] ;  /* 0x0000a8080c120981 */ /* 0x000f28000c1e1900 */
[----:B------:R-:W4:Y:S04]  /*0870*/  @P0 LDG.E R25, desc[UR8][R12.64+0xac] ;  /* 0x0000ac080c190981 */ /* 0x000f28000c1e1900 */
[----:B------:R-:W4:Y:S04]  /*0880*/  @P0 LDG.E R22, desc[UR8][R12.64+0xb0] ;  /* 0x0000b0080c160981 */ /* 0x000f28000c1e1900 */
        /* <DEDUP_REMOVED lines=11> */
[----:B------:R-:W-:-:S03]  /*0940*/  @P0 LOP3.LUT R7, R7, R18, RZ, 0x3c, !PT ;  /* 0x0000001207070212 */ /* 0x000fc600078e3cff */
[----:B------:R-:W4:Y:S01]  /*0950*/  @P2 LDG.E R18, desc[UR8][R12.64+0xd8] ;  /* 0x0000d8080c122981 */ /* 0x000f22000c1e1900 */
[----:B------:R-:W-:-:S03]  /*0960*/  @P0 LOP3.LUT R4, R4, R25, RZ, 0x3c, !PT ;  /* 0x0000001904040212 */ /* 0x000fc600078e3cff */
[----:B------:R-:W4:Y:S01]  /*0970*/  @P1 LDG.E R25, desc[UR8][R12.64+0xc0] ;  /* 0x0000c0080c191981 */ /* 0x000f22000c1e1900 */
[----:B------:R-:W-:Y:S02]  /*0980*/  @P0 LOP3.LUT R5, R5, R22, RZ, 0x3c, !PT ;  /* 0x0000001605050212 */ /* 0x000fe400078e3cff */
[----:B------:R-:W-:Y:S01]  /*0990*/  LOP3.LUT P0, RZ, R20, 0x8000, RZ, 0xc0, !PT ;  /* 0x0000800014ff7812 */ /* 0x000fe2000780c0ff */
[----:B------:R-:W4:Y:S01]  /*09a0*/  @P3 LDG.E R22, desc[UR8][R12.64+0xec] ;  /* 0x0000ec080c163981 */ /* 0x000f22000c1e1900 */
[----:B------:R-:W-:-:S03]  /*09b0*/  @P3 LOP3.LUT R8, R8, R19, RZ, 0x3c, !PT ;  /* 0x0000001308083212 */ /* 0x000fc600078e3cff */
[----:B------:R-:W4:Y:S04]  /*09c0*/  @P1 LDG.E R20, desc[UR8][R12.64+0xbc] ;  /* 0x0000bc080c141981 */ /* 0x000f28000c1e1900 */
        /* <DEDUP_REMOVED lines=10> */
[----:B------:R-:W3:Y:S01]  /*0a70*/  @P3 LDG.E R18, desc[UR8][R12.64+0xe4] ;  /* 0x0000e4080c123981 */ /* 0x000ee2000c1e1900 */
[----:B------:R-:W-:-:S03]  /*0a80*/  @P1 LOP3.LUT R4, R4, R25, RZ, 0x3c, !PT ;  /* 0x0000001904041212 */ /* 0x000fc600078e3cff */
[----:B------:R-:W3:Y:S01]  /*0a90*/  @P3 LDG.E R25, desc[UR8][R12.64+0xe8] ;  /* 0x0000e8080c193981 */ /* 0x000ee2000c1e1900 */
[----:B------:R-:W-:Y:S02]  /*0aa0*/  @P6 LOP3.LUT R8, R8, R29, RZ, 0x3c, !PT ;  /* 0x0000001d08086212 */ /* 0x000fe400078e3cff */
[----:B------:R-:W-:Y:S01]  /*0ab0*/  @P3 LOP3.LUT R5, R5, R22, RZ, 0x3c, !PT ;  /* 0x0000001605053212 */ /* 0x000fe200078e3cff */
[----:B------:R-:W3:Y:S01]  /*0ac0*/  @P0 LDG.E R29, desc[UR8][R12.64+0x12c] ;  /* 0x00012c080c1d0981 */ /* 0x000ee2000c1e1900 */
[----:B------:R-:W-:-:S03]  /*0ad0*/  @P1 LOP3.LUT R7, R7, R20, RZ, 0x3c, !PT ;  /* 0x0000001407071212 */ /* 0x000fc600078e3cff */
[----:B------:R-:W3:Y:S01]  /*0ae0*/  @P5 LDG.E R22, desc[UR8][R12.64+0x114] ;  /* 0x000114080c165981 */ /* 0x000ee2000c1e1900 */
[----:B------:R-:W-:-:S03]  /*0af0*/  @P2 LOP3.LUT R6, R6, R19, RZ, 0x3c, !PT ;  /* 0x0000001306062212 */ /* 0x000fc600078e3cff */
[----:B------:R-:W3:Y:S04]  /*0b00*/  @P4 LDG.E R20, desc[UR8][R12.64+0xf8] ;  /* 0x0000f8080c144981 */ /* 0x000ee8000c1e1900 */
[----:B------:R-:W3:Y:S01]  /*0b10*/  @P4 LDG.E R19, desc[UR8][R12.64+0xfc] ;  /* 0x0000fc080c134981 */ /* 0x000ee2000c1e1900 */
[----:B------:R-:W-:-:S03]  /*0b20*/  @P2 LOP3.LUT R7, R7, R16, RZ, 0x3c, !PT ;  /* 0x0000001007072212 */ /* 0x000fc600078e3cff */
[----:B------:R-:W3:Y:S01]  /*0b30*/  @P5 LDG.E R16, desc[UR8][R12.64+0x10c] ;  /* 0x00010c080c105981 */ /* 0x000ee2000c1e1900 */
[----:B------:R-:W-:-:S03]  /*0b40*/  @P4 LOP3.LUT R5, R5, R24, RZ, 0x3c, !PT ;  /* 0x0000001805054212 */ /* 0x000fc600078e3cff */
[----:B------:R-:W3:Y:S01]  /*0b50*/  @P0 LDG.E R24, desc[UR8][R12.64+0x13c] ;  /* 0x00013c080c180981 */ /* 0x000ee2000c1e1900 */
[----:B--2---:R-:W-:-:S03]  /*0b60*/  @P2 LOP3.LUT R4, R4, R21, RZ, 0x3c, !PT ;  /* 0x0000001504042212 */ /* 0x004fc600078e3cff */
[----:B------:R-:W2:Y:S01]  /*0b70*/  @P5 LDG.E R21, desc[UR8][R12.64+0x108] ;  /* 0x000108080c155981 */ /* 0x000ea2000c1e1900 */
[----:B----4-:R-:W-:-:S03]  /*0b80*/  @P3 LOP3.LUT R6, R6, R23, RZ, 0x3c, !PT ;  /* 0x0000001706063212 */ /* 0x010fc600078e3cff */
[----:B------:R-:W4:Y:S01]  /*0b90*/  @P5 LDG.E R23, desc[UR8][R12.64+0x110] ;  /* 0x000110080c175981 */ /* 0x000f22000c1e1900 */
[----:B---3--:R-:W-:-:S03]  /*0ba0*/  @P3 LOP3.LUT R7, R7, R18, RZ, 0x3c, !PT ;  /* 0x0000001207073212 */ /* 0x008fc600078e3cff */
        /* <DEDUP_REMOVED lines=9> */
[----:B------:R-:W3:Y:S01]  /*0c40*/  @P6 LDG.E R20, desc[UR8][R12.64+0x128] ;  /* 0x000128080c146981 */ /* 0x000ee2000c1e1900 */
[----:B------:R-:W-:-:S03]  /*0c50*/  @P4 LOP3.LUT R4, R4, R19, RZ, 0x3c, !PT ;  /* 0x0000001304044212 */ /* 0x000fc600078e3cff */
[----:B------:R-:W3:Y:S04]  /*0c60*/  @P6 LDG.E R19, desc[UR8][R12.64+0x124] ;  /* 0x000124080c136981 */ /* 0x000ee8000c1e1900 */
[----:B------:R-:W3:Y:S01]  /*0c70*/  @P0 LDG.E R29, desc[UR8][R12.64+0x138] ;  /* 0x000138080c1d0981 */ /* 0x000ee2000c1e1900 */
[----:B------:R-:W-:-:S05]  /*0c80*/  VIADD R17, R17, 0x10 ;  /* 0x0000001011117836 */ /* 0x000fca0000000000 */
[----:B------:R-:W-:Y:S02]  /*0c90*/  ISETP.NE.AND P1, PT, R17, 0x20, PT ;  /* 0x000000201100780c */ /* 0x000fe40003f25270 */
[----:B------:R-:W-:Y:S02]  /*0ca0*/  @P5 LOP3.LUT R7, R7, R16, RZ, 0x3c, !PT ;  /* 0x0000001007075212 */ /* 0x000fe400078e3cff */
[----:B--2---:R-:W-:Y:S02]  /*0cb0*/  @P5 LOP3.LUT R6, R6, R21, RZ, 0x3c, !PT ;  /* 0x0000001506065212 */ /* 0x004fe400078e3cff */
[----:B----4-:R-:W-:Y:S02]  /*0cc0*/  @P5 LOP3.LUT R4, R4, R23, RZ, 0x3c, !PT ;  /* 0x0000001704045212 */ /* 0x010fe400078e3cff */
[----:B---3--:R-:W-:Y:S02]  /*0cd0*/  @P6 LOP3.LUT R7, R7, R18, RZ, 0x3c, !PT ;  /* 0x0000001207076212 */ /* 0x008fe400078e3cff */
[----:B------:R-:W-:-:S04]  /*0ce0*/  @P6 LOP3.LUT R6, R6, R25, RZ, 0x3c, !PT ;  /* 0x0000001906066212 */ /* 0x000fc800078e3cff */
[----:B------:R-:W-:Y:S02]  /*0cf0*/  @P0 LOP3.LUT R6, R6, R27, RZ, 0x3c, !PT ;  /* 0x0000001b06060212 */ /* 0x000fe400078e3cff */
[----:B------:R-:W-:Y:S02]  /*0d00*/  @P0 LOP3.LUT R7, R7, R22, RZ, 0x3c, !PT ;  /* 0x0000001607070212 */ /* 0x000fe400078e3cff */
[----:B------:R-:W-:Y:S02]  /*0d10*/  @P6 LOP3.LUT R5, R5, R20, RZ, 0x3c, !PT ;  /* 0x0000001405056212 */ /* 0x000fe400078e3cff */
[----:B------:R-:W-:Y:S02]  /*0d20*/  @P6 LOP3.LUT R4, R4, R19, RZ, 0x3c, !PT ;  /* 0x0000001304046212 */ /* 0x000fe400078e3cff */
[----:B------:R-:W-:Y:S02]  /*0d30*/  @P0 LOP3.LUT R5, R5, R24, RZ, 0x3c, !PT ;  /* 0x0000001805050212 */ /* 0x000fe400078e3cff */
[----:B------:R-:W-:Y:S01]  /*0d40*/  @P0 LOP3.LUT R4, R4, R29, RZ, 0x3c, !PT ;  /* 0x0000001d04040212 */ /* 0x000fe200078e3cff */
[----:B------:R-:W-:Y:S06]  /*0d50*/  @P1 BRA `(.L_x_2) ;  /* 0xfffffff400481947 */ /* 0x000fec000383ffff */
[----:B------:R-:W-:-:S05]  /*0d60*/  VIADD R15, R15, 0x1 ;  /* 0x000000010f0f7836 */ /* 0x000fca0000000000 */
[----:B------:R-:W-:-:S13]  /*0d70*/  ISETP.NE.AND P0, PT, R15, 0x5, PT ;  /* 0x000000050f00780c */ /* 0x000fda0003f05270 */
[----:B------:R-:W-:Y:S05]  /*0d80*/  @P0 BRA `(.L_x_3) ;  /* 0xfffffff400300947 */ /* 0x000fea000383ffff */
[----:B------:R0:W-:Y:S01]  /*0d90*/  STL.64 [R1+0x28], R6 ;  /* 0x0000280601007387 */ /* 0x0001e20000100a00 */
[----:B------:R-:W-:-:S03]  /*0da0*/  ULOP3.LUT UR6, UR5, 0x3, URZ, 0xc0, !UPT ;  /* 0x0000000305067892 */ /* 0x000fc6000f8ec0ff */
[----:B------:R0:W-:Y:S01]  /*0db0*/  STL.64 [R1+0x30], R4 ;  /* 0x0000300401007387 */ /* 0x0001e20000100a00 */
[----:B------:R-:W-:-:S03]  /*0dc0*/  UISETP.NE.U32.AND UP0, UPT, UR6, 0x1, UPT ;  /* 0x000000010600788c */ /* 0x000fc6000bf05070 */
[----:B------:R0:W-:Y:S01]  /*0dd0*/  STL [R1+0x24], R8 ;  /* 0x0000240801007387 */ /* 0x0001e20000100800 */
[----:B------:R-:W-:-:S09]  /*0de0*/  UISETP.NE.AND.EX UP0, UPT, URZ, URZ, UPT, UP0 ;  /* 0x000000ffff00728c */ /* 0x000fd2000bf05300 */
[----:B0-----:R-:W-:Y:S05]  /*0df0*/  BRA.U !UP0, `(.L_x_1) ;  /* 0x0000001508e87547 */ /* 0x001fea000b800000 */
[----:B------:R-:W-:Y:S01]  /*0e00*/  IMAD.MOV.U32 R8, RZ, RZ, RZ ;  /* 0x000000ffff087224 */ /* 0x000fe200078e00ff */
[----:B------:R-:W-:Y:S01]  /*0e10*/  CS2R R4, SRZ ;  /* 0x0000000000047805 */ /* 0x000fe2000001ff00 */
[----:B------:R-:W-:Y:S01]  /*0e20*/  IMAD.MOV.U32 R15, RZ, RZ, RZ ;  /* 0x000000ffff0f7224 */ /* 0x000fe200078e00ff */
[----:B------:R-:W-:-:S07]  /*0e30*/  CS2R R6, SRZ ;  /* 0x0000000000067805 */ /* 0x000fce000001ff00 */
.L_x_5:
[----:B------:R-:W-:-:S06]  /*0e40*/  IMAD R14, R15, 0x4, R2 ;  /* 0x000000040f0e7824 */ /* 0x000fcc00078e0202 */
[----:B------:R-:W5:Y:S01]  /*0e50*/  LDL R14, [R14+0x4] ;  /* 0x000004000e0e7983 */ /* 0x000f620000100800 */
[----:B------:R-:W-:-:S07]  /*0e60*/  IMAD.MOV.U32 R17, RZ, RZ, RZ ;  /* 0x000000ffff117224 */ /* 0x000fce00078e00ff */
.L_x_4:
        /* <DEDUP_REMOVED lines=183> */
[----:B0-----:R-:W-:Y:S05]  /*19e0*/  BRA.U UP0, `(.L_x_1) ;  /* 0x0000000900ec7547 */ /* 0x001fea000b800000 */
[----:B------:R-:W-:Y:S01]  /*19f0*/  IMAD.MOV.U32 R8, RZ, RZ, RZ ;  /* 0x000000ffff087224 */ /* 0x000fe200078e00ff */
[----:B------:R-:W-:Y:S01]  /*1a00*/  CS2R R4, SRZ ;  /* 0x0000000000047805 */ /* 0x000fe2000001ff00 */
[----:B------:R-:W-:Y:S01]  /*1a10*/  IMAD.MOV.U32 R15, RZ, RZ, RZ ;  /* 0x000000ffff0f7224 */ /* 0x000fe200078e00ff */
[----:B------:R-:W-:-:S07]  /*1a20*/  CS2R R6, SRZ ;  /* 0x0000000000067805 */ /* 0x000fce000001ff00 */
.L_x_7:
[----:B------:R-:W-:-:S06]  /*1a30*/  IMAD R14, R15, 0x4, R2 ;  /* 0x000000040f0e7824 */ /* 0x000fcc00078e0202 */
[----:B------:R-:W5:Y:S01]  /*1a40*/  LDL R14, [R14+0x4] ;  /* 0x000004000e0e7983 */ /* 0x000f620000100800 */
[----:B------:R-:W-:-:S07]  /*1a50*/  IMAD.MOV.U32 R17, RZ, RZ, RZ ;  /* 0x000000ffff117224 */ /* 0x000fce00078e00ff */
.L_x_6:
        /* <DEDUP_REMOVED lines=177> */
[----:B------:R0:W-:Y:S04]  /*2570*/  STL.64 [R1+0x28], R6 ;  /* 0x0000280601007387 */ /* 0x0001e80000100a00 */
[----:B------:R0:W-:Y:S04]  /*2580*/  STL.64 [R1+0x30], R4 ;  /* 0x0000300401007387 */ /* 0x0001e80000100a00 */
[----:B------:R0:W-:Y:S02]  /*2590*/  STL [R1+0x24], R8 ;  /* 0x0000240801007387 */ /* 0x0001e40000100800 */
.L_x_1:
[----:B------:R-:W-:Y:S01]  /*25a0*/  UISETP.GE.U32.AND UP0, UPT, UR5, 0x4, UPT ;  /* 0x000000040500788c */ /* 0x000fe2000bf06070 */
[----:B------:R-:W-:Y:S01]  /*25b0*/  VIADD R9, R9, 0x1 ;  /* 0x0000000109097836 */ /* 0x000fe20000000000 */
[----:B------:R-:W-:Y:S02]  /*25c0*/  USHF.R.U32.HI UR6, URZ, 0x2, UR4 ;  /* 0x00000002ff067899 */ /* 0x000fe40008011604 */
[----:B------:R-:W-:Y:S02]  /*25d0*/  UISETP.GE.U32.AND.EX UP0, UPT, UR4, URZ, UPT, UP0 ;  /* 0x000000ff0400728c */ /* 0x000fe4000bf06100 */
[----:B------:R-:W-:-:S03]  /*25e0*/  USHF.R.U64 UR5, UR5, 0x2, UR4 ;  /* 0x0000000205057899 */ /* 0x000fc60008001204 */
[----:B------:R-:W-:-:S04]  /*25f0*/  UMOV UR4, UR6 ;  /* 0x0000000600047c82 */ /* 0x000fc80008000000 */
[----:B------:R-:W-:Y:S05]  /*2600*/  BRA.U UP0, `(.L_x_8) ;  /* 0xffffffd900e87547 */ /* 0x000fea000b83ffff */
.L_x_0:
[----:B------:R-:W-:Y:S01]  /*2610*/  ISETP.NE.AND P0, PT, R3, RZ, PT ;  /* 0x000000ff0300720c */ /* 0x000fe20003f05270 */
[----:B------:R-:W-:Y:S01]  /*2620*/  BSSY.RECONVERGENT B0, `(.L_x_9) ;  /* 0x0000248000007945 */ /* 0x000fe20003800200 */
[----:B------:R-:W-:-:S11]  /*2630*/  IMAD.MOV.U32 R12, RZ, RZ, R3 ;  /* 0x000000ffff0c7224 */ /* 0x000fd600078e0003 */
[----:B------:R-:W-:Y:S05]  /*2640*/  @!P0 BRA `(.L_x_10) ;  /* 0x0000002400148947 */ /* 0x000fea0003800000 */
[----:B------:R-:W-:-:S07]  /*2650*/  IMAD.MOV.U32 R13, RZ, RZ, RZ ;  /* 0x000000ffff0d7224 */ /* 0x000fce00078e00ff */
.L_x_19:
[----:B01----:R-:W-:Y:S01]  /*2660*/  LOP3.LUT R4, R3, 0x3, RZ, 0xc0, !PT ;  /* 0x0000000303047812 */ /* 0x003fe200078ec0ff */
[----:B------:R-:W-:Y:S03]  /*2670*/  BSSY.RECONVERGENT B1, `(.L_x_11) ;  /* 0x000023c000017945 */ /* 0x000fe60003800200 */
[----:B------:R-:W-:-:S04]  /*2680*/  ISETP.NE.U32.AND P0, PT, R4, RZ, PT ;  /* 0x000000ff0400720c */ /* 0x000fc80003f05070 */
[----:B------:R-:W-:-:S13]  /*2690*/  ISETP.NE.AND.EX P0, PT, RZ, RZ, PT, P0 ;  /* 0x000000ffff00720c */ /* 0x000fda0003f05300 */
[----:B------:R-:W-:Y:S05]  /*26a0*/  @!P0 BRA `(.L_x_12) ;  /* 0x0000002000e08947 */ /* 0x000fea0003800000 */
[----:B------:R-:W0:Y:S01]  /*26b0*/  LDC.64 R10, c[0x4][0x8] ;  /* 0x01000200ff0a7b82 */ /* 0x000e220000000a00 */
[----:B------:R-:W-:Y:S02]  /*26c0*/  CS2R R8, SRZ ;  /* 0x0000000000087805 */ /* 0x000fe4000001ff00 */
[----:B------:R-:W-:Y:S02]  /*26d0*/  CS2R R4, SRZ ;  /* 0x0000000000047805 */ /* 0x000fe4000001ff00 */
[----:B------:R-:W-:Y:S01]  /*26e0*/  CS2R R6, SRZ ;  /* 0x0000000000067805 */ /* 0x000fe2000001ff00 */
[----:B0-----:R-:W-:-:S07]  /*26f0*/  IMAD.WIDE.U32 R10, R13, 0xc80, R10 ;  /* 0x00000c800d0a7825 */ /* 0x001fce00078e000a */
.L_x_14:
[----:B------:R-:W-:-:S06]  /*2700*/  IMAD R16, R9, 0x4, R2 ;  /* 0x0000000409107824 */ /* 0x000fcc00078e0202 */
[----:B------:R-:W5:Y:S01]  /*2710*/  LDL R16, [R16+0x4] ;  /* 0x0000040010107983 */ /* 0x000f620000100800 */
[----:B------:R-:W-:Y:S01]  /*2720*/  IMAD.SHL.U32 R17, R9, 0x20, RZ ;  /* 0x0000002009117824 */ /* 0x000fe200078e00ff */
[----:B------:R-:W-:-:S06]  /*2730*/  UMOV UR4, URZ ;  /* 0x000000ff00047c82 */ /* 0x000fcc0008000000 */
.L_x_13:
[----:B-----5:R-:W-:Y:S01]  /*2740*/  SHF.R.U32.HI R23, RZ, UR4, R16 ;  /* 0x00000004ff177c19 */ /* 0x020fe20008011610 */
[----:B------:R-:W-:-:S03]  /*2750*/  VIADD R14, R17, UR4 ;  /* 0x00000004110e7c36 */ /* 0x000fc60008000000 */
[----:B------:R-:W-:-:S04]  /*2760*/  LOP3.LUT R15, R23, 0x1, RZ, 0xc0, !PT ;  /* 0x00000001170f7812 */ /* 0x000fc800078ec0ff */
[----:B------:R-:W-:Y:S01]  /*2770*/  ISETP.NE.U32.AND P0, PT, R15, 0x1, PT ;  /* 0x000000010f00780c */ /* 0x000fe20003f05070 */
[----:B------:R-:W-:-:S03]  /*2780*/  IMAD R15, R14, 0x5, RZ ;  /* 0x000000050e0f7824 */ /* 0x000fc600078e02ff */
[----:B------:R-:W-:Y:S01]  /*2790*/  R2P PR, R23, 0x7e ;  /* 0x0000007e17007804 */ /* 0x000fe20000000000 */
[----:B------:R-:W-:-:S08]  /*27a0*/  IMAD.WIDE.U32 R14, R15, 0x4, R10 ;  /* 0x000000040f0e7825 */ /* 0x000fd000078e000a */
[----:B------:R-:W2:Y:S04]  /*27b0*/  @!P0 LDG.E R19, desc[UR8][R14.64] ;  /* 0x000000080e138981 */ /* 0x000ea8000c1e1900 */
[----:B------:R-:W3:Y:S04]  /*27c0*/  @P1 LDG.E R21, desc[UR8][R14.64+0x14] ;  /* 0x000014080e151981 */ /* 0x000ee8000c1e1900 */
[----:B------:R-:W4:Y:S04]  /*27d0*/  @!P0 LDG.E R18, desc[UR8][R14.64+0x10] ;  /* 0x000010080e128981 */ /* 0x000f28000c1e1900 */
[----:B------:R-:W4:Y:S04]  /*27e0*/  @P2 LDG.E R25, desc[UR8][R14.64+0x28] ;  /* 0x000028080e192981 */ /* 0x000f28000c1e1900 */
[----:B------:R-:W4:Y:S04]  /*27f0*/  @P1 LDG.E R20, desc[UR8][R14.64+0x24] ;  /* 0x000024080e141981 */ /* 0x000f28000c1e1900 */
[----:B------:R-:W4:Y:S04]  /*2800*/  @P3 LDG.E R27, desc[UR8][R14.64+0x3c] ;  /* 0x00003c080e1b3981 */ /* 0x000f28000c1e1900 */
[----:B------:R-:W4:Y:S04]  /*2810*/  @P2 LDG.E R22, desc[UR8][R14.64+0x38] ;  /* 0x000038080e162981 */ /* 0x000f28000c1e1900 */
[----:B------:R-:W4:Y:S04]  /*2820*/  @P4 LDG.E R29, desc[UR8][R14.64+0x50] ;  /* 0x000050080e1d4981 */ /* 0x000f28000c1e1900 */
[----:B------:R-:W4:Y:S01]  /*2830*/  @P5 LDG.E R24, desc[UR8][R14.64+0x64] ;  /* 0x000064080e185981 */ /* 0x000f22000c1e1900 */
[----:B--2---:R-:W-:-:S03]  /*2840*/  @!P0 LOP3.LUT R8, R8, R19, RZ, 0x3c, !PT ;  /* 0x0000001308088212 */ /* 0x004fc600078e3cff */
[----:B------:R-:W2:Y:S01]  /*2850*/  @!P0 LDG.E R19, desc[UR8][R14.64+0x4] ;  /* 0x000004080e138981 */ /* 0x000ea2000c1e1900 */
[----:B---3--:R-:W-:-:S03]  /*2860*/  @P1 LOP3.LUT R8, R8, R21, RZ, 0x3c, !PT ;  /* 0x0000001508081212 */ /* 0x008fc600078e3cff */
[----:B------:R-:W3:Y:S01]  /*2870*/  @!P0 LDG.E R21, desc[UR8][R14.64+0xc] ;  /* 0x00000c080e158981 */ /* 0x000ee2000c1e1900 */
[----:B----4-:R-:W-:-:S03]  /*2880*/  @!P0 LOP3.LUT R5, R5, R18, RZ, 0x3c, !PT ;  /* 0x0000001205058212 */ /* 0x010fc600078e3cff */
[----:B------:R-:W4:Y:S01]  /*2890*/  @!P0 LDG.E R18, desc[UR8][R14.64+0x8] ;  /* 0x000008080e128981 */ /* 0x000f22000c1e1900 */
[----:B------:R-:W-:-:S03]  /*28a0*/  @P2 LOP3.LUT R8, R8, R25, RZ, 0x3c, !PT ;  /* 0x0000001908082212 */ /* 0x000fc600078e3cff */
[----:B------:R-:W4:Y:S01]  /*28b0*/  @P1 LDG.E R25, desc[UR8][R14.64+0x18] ;  /* 0x000018080e191981 */ /* 0x000f22000c1e1900 */
[----:B------:R-:W-:-:S03]  /*28c0*/  @P1 LOP3.LUT R5, R5, R20, RZ, 0x3c, !PT ;  /* 0x0000001405051212 */ /* 0x000fc600078e3cff */
[----:B------:R-:W4:Y:S01]  /*28d0*/  @P1 LDG.E R20, desc[UR8][R14.64+0x1c] ;  /* 0x00001c080e141981 */ /* 0x000f22000c1e1900 */
[----:B------:R-:W-:-:S03]  /*28e0*/  @P3 LOP3.LUT R8, R8, R27, RZ, 0x3c, !PT ;  /* 0x0000001b08083212 */ /* 0x000fc600078e3cff */
[----:B------:R-:W4:Y:S01]  /*28f0*/  @P1 LDG.E R27, desc[UR8][R14.64+0x20] ;  /* 0x000020080e1b1981 */ /* 0x000f22000c1e1900 */
[----:B------:R-:W-:-:S03]  /*2900*/  @P2 LOP3.LUT R5, R5, R22, RZ, 0x3c, !PT ;  /* 0x0000001605052212 */ /* 0x000fc600078e3cff */
[----:B------:R-:W4:Y:S01]  /*2910*/  @P3 LDG.E R22, desc[UR8][R14.64+0x4c] ;  /* 0x00004c080e163981 */ /* 0x000f22000c1e1900 */
[----:B--2---:R-:W-:-:S03]  /*2920*/  @!P0 LOP3.LUT R6, R6, R19, RZ, 0x3c, !PT ;  /* 0x0000001306068212 */ /* 0x004fc600078e3cff */
[----:B------:R-:W2:Y:S01]  /*2930*/  @P2 LDG.E R19, desc[UR8][R14.64+0x2c] ;  /* 0x00002c080e132981 */ /* 0x000ea2000c1e1900 */
[----:B---3--:R-:W-:-:S03]  /*2940*/  @!P0 LOP3.LUT R4, R4, R21, RZ, 0x3c, !PT ;  /* 0x0000001504048212 */ /* 0x008fc600078e3cff */
[----:B------:R-:W3:Y:S01]  /*2950*/  @P2 LDG.E R21, desc[UR8][R14.64+0x34] ;  /* 0x000034080e152981 */ /* 0x000ee2000c1e1900 */
[----:B----4-:R-:W-:-:S03]  /*2960*/  @!P0 LOP3.LUT R7, R7, R18, RZ, 0x3c, !PT ;  /* 0x0000001207078212 */ /* 0x010fc600078e3cff */
[----:B------:R-:W4:Y:S01]  /*2970*/  @P2 LDG.E R18, desc[UR8][R14.64+0x30] ;  /* 0x000030080e122981 */ /* 0x000f22000c1e1900 */
        /* <DEDUP_REMOVED lines=24> */
[----:B------:R-:W-:Y:S02]  /*2b00*/  LOP3.LUT P0, RZ, R23, 0x80, RZ, 0xc0, !PT ;  /* 0x0000008017ff7812 */ /* 0x000fe4000780c0ff */
[----:B------:R-:W-:-:S04]  /*2b10*/  @P5 LOP3.LUT R8, R8, R24, RZ, 0x3c, !PT ;  /* 0x0000001808085212 */ /* 0x000fc800078e3cff */
[----:B------:R-:W-:-:S07]  /*2b20*/  @P6 LOP3.LUT R8, R8, R29, RZ, 0x3c, !PT ;  /* 0x0000001d08086212 */ /* 0x000fce00078e3cff */
        /* <DEDUP_REMOVED lines=17> */
[----:B--2---:R-:W-:Y:S02]  /*2c40*/  @P6 LOP3.LUT R6, R6, R19, RZ, 0x3c, !PT ;  /* 0x0000001306066212 */ /* 0x004fe400078e3cff */
[----:B---3--:R-:W-:Y:S02]  /*2c50*/  @P6 LOP3.LUT R4, R4, R21, RZ, 0x3c, !PT ;  /* 0x0000001504046212 */ /* 0x008fe400078e3cff */
[----:B----4-:R-:W-:Y:S02]  /*2c60*/  @P6 LOP3.LUT R7, R7, R18, RZ, 0x3c, !PT ;  /* 0x0000001207076212 */ /* 0x010fe400078e3cff */
[----:B------:R-:W-:Y:S02]  /*2c70*/  @P0 LOP3.LUT R6, R6, R25, RZ, 0x3c, !PT ;  /* 0x0000001906060212 */ /* 0x000fe400078e3cff */
[----:B------:R-:W-:-:S02]  /*2c80*/  @P6 LOP3.LUT R5, R5, R20, RZ, 0x3c, !PT ;  /* 0x0000001405056212 */ /* 0x000fc400078e3cff */
[----:B------:R-:W-:Y:S02]  /*2c90*/  @P0 LOP3.LUT R4, R4, R27, RZ, 0x3c, !PT ;  /* 0x0000001b04040212 */ /* 0x000fe400078e3cff */
[----:B------:R-:W-:Y:S02]  /*2ca0*/  @P0 LOP3.LUT R5, R5, R24, RZ, 0x3c, !PT ;  /* 0x0000001805050212 */ /* 0x000fe400078e3cff */
        /* <DEDUP_REMOVED lines=16> */
[----:B----4-:R-:W-:-:S04]  /*2db0*/  @P2 LOP3.LUT R8, R8, R29, RZ, 0x3c, !PT ;  /* 0x0000001d08082212 */ /* 0x010fc800078e3cff */
[----:B------:R-:W-:Y:S02]  /*2dc0*/  @P3 LOP3.LUT R8, R8, R18, RZ, 0x3c, !PT ;  /* 0x0000001208083212 */ /* 0x000fe400078e3cff */
[----:B------:R-:W4:Y:S01]  /*2dd0*/  @P3 LDG.E R18, desc[UR8][R14.64+0xec] ;  /* 0x0000ec080e123981 */ /* 0x000f22000c1e1900 */
[----:B------:R-:W-:-:S03]  /*2de0*/  @P0 LOP3.LUT R5, R5, R26, RZ, 0x3c, !PT ;  /* 0x0000001a05050212 */ /* 0x000fc600078e3cff */
[----:B------:R-:W3:Y:S01]  /*2df0*/  @P5 LDG.E R26, desc[UR8][R14.64+0x114] ;  /* 0x000114080e1a5981 */ /* 0x000ee2000c1e1900 */
[----:B------:R-:W-:-:S03]  /*2e00*/  @P0 LOP3.LUT R6, R6, R21, RZ, 0x3c, !PT ;  /* 0x0000001506060212 */ /* 0x000fc600078e3cff */
[----:B------:R-:W3:Y:S01]  /*2e10*/  @P5 LDG.E R21, desc[UR8][R14.64+0x104] ;  /* 0x000104080e155981 */ /* 0x000ee2000c1e1900 */
[----:B------:R-:W-:-:S03]  /*2e20*/  @P0 LOP3.LUT R7, R7, R24, RZ, 0x3c, !PT ;  /* 0x0000001807070212 */ /* 0x000fc600078e3cff */
[----:B------:R-:W3:Y:S01]  /*2e30*/  @P4 LDG.E R24, desc[UR8][R14.64+0x100] ;  /* 0x000100080e184981 */ /* 0x000ee2000c1e1900 */
[----:B------:R-:W-:Y:S02]  /*2e40*/  @P0 LOP3.LUT R4, R4, R25, RZ, 0x3c, !PT ;  /* 0x0000001904040212 */ /* 0x000fe400078e3cff */
[----:B------:R-:W-:Y:S01]  /*2e50*/  LOP3.LUT P0, RZ, R23, 0x8000, RZ, 0xc0, !PT ;  /* 0x0000800017ff7812 */ /* 0x000fe2000780c0ff */
[----:B------:R-:W3:Y:S01]  /*2e60*/  @P1 LDG.E R25, desc[UR8][R14.64+0xc0] ;  /* 0x0000c0080e191981 */ /* 0x000ee2000c1e1900 */
[----:B------:R-:W-:-:S03]  /*2e70*/  @P1 LOP3.LUT R5, R5, R22, RZ, 0x3c, !PT ;  /* 0x0000001605051212 */ /* 0x000fc600078e3cff */
[----:B------:R-:W3:Y:S04]  /*2e80*/  @P1 LDG.E R23, desc[UR8][R14.64+0xb8] ;  /* 0x0000b8080e171981 */ /* 0x000ee8000c1e1900 */
[----:B------:R-:W3:Y:S01]  /*2e90*/  @P1 LDG.E R22, desc[UR8][R14.64+0xbc] ;  /* 0x0000bc080e161981 */ /* 0x000ee2000c1e1900 */
[----:B--2---:R-:W-:-:S03]  /*2ea0*/  @P4 LOP3.LUT R8, R8, R19, RZ, 0x3c, !PT ;  /* 0x0000001308084212 */ /* 0x004fc600078e3cff */
[----:B------:R-:W2:Y:S04]  /*2eb0*/  @P0 LDG.E R29, desc[UR8][R14.64+0x12c] ;  /* 0x00012c080e1d0981 */ /* 0x000ea8000c1e1900 */
[----:B------:R-:W2:Y:S01]  /*2ec0*/  @P2 LDG.E R19, desc[UR8][R14.64+0xcc] ;  /* 0x0000cc080e132981 */ /* 0x000ea2000c1e1900 */
[----:B------:R-:W-:-:S03]  /*2ed0*/  @P2 LOP3.LUT R5, R5, R20, RZ, 0x3c, !PT ;  /* 0x0000001405052212 */ /* 0x000fc600078e3cff */
[----:B------:R-:W2:Y:S01]  /*2ee0*/  @P4 LDG.E R20, desc[UR8][R14.64+0xf8] ;  /* 0x0000f8080e144981 */ /* 0x000ea2000c1e1900 */
[----:B----4-:R-:W-:-:S03]  /*2ef0*/  @P3 LOP3.LUT R5, R5, R18, RZ, 0x3c, !PT ;  /* 0x0000001205053212 */ /* 0x010fc600078e3cff */
[----:B------:R-:W4:Y:S01]  /*2f00*/  @P2 LDG.E R18, desc[UR8][R14.64+0xd0] ;  /* 0x0000d0080e122981 */ /* 0x000f22000c1e1900 */
[----:B---3--:R-:W-:-:S03]  /*2f10*/  @P5 LOP3.LUT R8, R8, R21, RZ, 0x3c, !PT ;  /* 0x0000001508085212 */ /* 0x008fc600078e3cff */
[----:B------:R-:W3:Y:S01]  /*2f20*/  @P2 LDG.E R21, desc[UR8][R14.64+0xd4] ;  /* 0x0000d4080e152981 */ /* 0x000ee2000c1e1900 */
[----:B------:R-:W-:-:S03]  /*2f30*/  @P6 LOP3.LUT R8, R8, R27, RZ, 0x3c, !PT ;  /* 0x0000001b08086212 */ /* 0x000fc600078e3cff */
        /* <DEDUP_REMOVED lines=13> */
[----:B------:R-:W-:Y:S02]  /*3010*/  @P5 LOP3.LUT R5, R5, R26, RZ, 0x3c, !PT ;  /* 0x0000001a05055212 */ /* 0x000fe400078e3cff */
[----:B---3--:R-:W-:Y:S02]  /*3020*/  @P2 LOP3.LUT R4, R4, R21, RZ, 0x3c, !PT ;  /* 0x0000001504042212 */ /* 0x008fe400078e3cff */
[----:B------:R-:W3:Y:S01]  /*3030*/  @P5 LDG.E R21, desc[UR8][R14.64+0x108] ;  /* 0x000108080e155981 */ /* 0x000ee2000c1e1900 */
[----:B------:R-:W-:-:S03]  /*3040*/  @P0 LOP3.LUT R8, R8, R29, RZ, 0x3c, !PT ;  /* 0x0000001d08080212 */ /* 0x000fc600078e3cff */
[----:B------:R-:W3:Y:S01]  /*3050*/  @P0 LDG.E R29, desc[UR8][R14.64+0x138] ;  /* 0x000138080e1d0981 */ /* 0x000ee2000c1e1900 */
        /* <DEDUP_REMOVED lines=12> */
[----:B--2---:R-:W-:-:S03]  /*3120*/  @P4 LOP3.LUT R4, R4, R19, RZ, 0x3c, !PT ;  /* 0x0000001304044212 */ /* 0x004fc600078e3cff */
[----:B------:R-:W2:Y:S01]  /*3130*/  @P0 LDG.E R19, desc[UR8][R14.64+0x130] ;  /* 0x000130080e130981 */ /* 0x000ea2000c1e1900 */
[----:B------:R-:W-:-:S04]  /*3140*/  UIADD3 UR4, UPT, UPT, UR4, 0x10, URZ ;  /* 0x0000001004047890 */ /* 0x000fc8000fffe0ff */
[----:B------:R-:W-:Y:S01]  /*3150*/  UISETP.NE.AND UP0, UPT, UR4, 0x20, UPT ;  /* 0x000000200400788c */ /* 0x000fe2000bf05270 */
[----:B----4-:R-:W-:Y:S02]  /*3160*/  @P5 LOP3.LUT R7, R7, R18, RZ, 0x3c, !PT ;  /* 0x0000001207075212 */ /* 0x010fe400078e3cff */
[----:B---3--:R-:W-:-:S04]  /*3170*/  @P5 LOP3.LUT R6, R6, R21, RZ, 0x3c, !PT ;  /* 0x0000001506065212 */ /* 0x008fc800078e3cff */
[----:B------:R-:W-:Y:S02]  /*3180*/  @P6 LOP3.LUT R6, R6, R25, RZ, 0x3c, !PT ;  /* 0x0000001906066212 */ /* 0x000fe400078e3cff */
[----:B------:R-:W-:Y:S02]  /*3190*/  @P5 LOP3.LUT R4, R4, R23, RZ, 0x3c, !PT ;  /* 0x0000001704045212 */ /* 0x000fe400078e3cff */
[----:B------:R-:W-:Y:S02]  /*31a0*/  @P6 LOP3.LUT R7, R7, R20, RZ, 0x3c, !PT ;  /* 0x0000001407076212 */ /* 0x000fe400078e3cff */
[----:B------:R-:W-:Y:S02]  /*31b0*/  @P6 LOP3.LUT R4, R4, R27, RZ, 0x3c, !PT ;  /* 0x0000001b04046212 */ /* 0x000fe400078e3cff */
[----:B------:R-:W-:Y:S02]  /*31c0*/  @P0 LOP3.LUT R7, R7, R22, RZ, 0x3c, !PT ;  /* 0x0000001607070212 */ /* 0x000fe400078e3cff */
[----:B------:R-:W-:-:S02]  /*31d0*/  @P0 LOP3.LUT R5, R5, R24, RZ, 0x3c, !PT ;  /* 0x0000001805050212 */ /* 0x000fc400078e3cff */
[----:B------:R-:W-:Y:S02]  /*31e0*/  @P0 LOP3.LUT R4, R4, R29, RZ, 0x3c, !PT ;  /* 0x0000001d04040212 */ /* 0x000fe400078e3cff */
[----:B--2---:R-:W-:Y:S01]  /*31f0*/  @P0 LOP3.LUT R6, R6, R19, RZ, 0x3c, !PT ;  /* 0x0000001306060212 */ /* 0x004fe200078e3cff */
[----:B------:R-:W-:Y:S06]  /*3200*/  BRA.U UP0, `(.L_x_13) ;  /* 0xfffffff5004c7547 */ /* 0x000fec000b83ffff */
[----:B------:R-:W-:-:S05]  /*3210*/  VIADD R9, R9, 0x1 ;  /* 0x0000000109097836 */ /* 0x000fca0000000000 */
[----:B------:R-:W-:-:S13]  /*3220*/  ISETP.NE.AND P0, PT, R9, 0x5, PT ;  /* 0x000000050900780c */ /* 0x000fda0003f05270 */
[----:B------:R-:W-:Y:S05]  /*3230*/  @P0 BRA `(.L_x_14) ;  /* 0xfffffff400300947 */ /* 0x000fea000383ffff */
[----:B------:R-:W-:Y:S01]  /*3240*/  LOP3.LUT R9, R3, 0x3, RZ, 0xc0, !PT ;  /* 0x0000000303097812 */ /* 0x000fe200078ec0ff */
[----:B------:R0:W-:Y:S03]  /*3250*/  STL.64 [R1+0x28], R6 ;  /* 0x0000280601007387 */ /* 0x0001e60000100a00 */
[----:B------:R-:W-:Y:S01]  /*3260*/  ISETP.NE.U32.AND P0, PT, R9, 0x1, PT ;  /* 0x000000010900780c */ /* 0x000fe20003f05070 */
[----:B------:R0:W-:Y:S03]  /*3270*/  STL.64 [R1+0x30], R4 ;  /* 0x0000300401007387 */ /* 0x0001e60000100a00 */
[----:B------:R-:W-:Y:S01]  /*3280*/  ISETP.NE.AND.EX P0, PT, RZ, RZ, PT, P0 ;  /* 0x000000ffff00720c */ /* 0x000fe20003f05300 */
[----:B------:R0:W-:-:S12]  /*3290*/  STL [R1+0x24], R8 ;  /* 0x0000240801007387 */ /* 0x0001d80000100800 */
[----:B0-----:R-:W-:Y:S05]  /*32a0*/  @!P0 BRA `(.L_x_12) ;  /* 0x0000001400e08947 */ /* 0x001fea0003800000 */
[----:B------:R-:W-:Y:S02]  /*32b0*/  CS2R R8, SRZ ;  /* 0x0000000000087805 */ /* 0x000fe4000001ff00 */
[----:B------:R-:W-:Y:S02]  /*32c0*/  CS2R R4, SRZ ;  /* 0x0000000000047805 */ /* 0x000fe4000001ff00 */
[----:B------:R-:W-:-:S07]  /*32d0*/  CS2R R6, SRZ ;  /* 0x0000000000067805 */ /* 0x000fce000001ff00 */
.L_x_16:
[----:B------:R-:W-:-:S06]  /*32e0*/  IMAD R16, R9, 0x4, R2 ;  /* 0x0000000409107824 */ /* 0x000fcc00078e0202 */
[----:B------:R-:W5:Y:S01]  /*32f0*/  LDL R16, [R16+0x4] ;  /* 0x0000040010107983 */ /* 0x000f620000100800 */
[----:B------:R-:W-:Y:S01]  /*3300*/  IMAD.SHL.U32 R17, R9, 0x20, RZ ;  /* 0x0000002009117824 */ /* 0x000fe200078e00ff */
[----:B------:R-:W-:-:S06]  /*3310*/  UMOV UR4, URZ ;  /* 0x000000ff00047c82 */ /* 0x000fcc0008000000 */
.L_x_15:
        /* <DEDUP_REMOVED lines=182> */
[----:B0-----:R-:W-:Y:S05]  /*3e80*/  @P0 BRA `(.L_x_12) ;  /* 0x0000000800e80947 */ /* 0x001fea0003800000 */
[----:B------:R-:W-:Y:S02]  /*3e90*/  CS2R R8, SRZ ;  /* 0x0000000000087805 */ /* 0x000fe4000001ff00 */
[----:B------:R-:W-:Y:S02]  /*3ea0*/  CS2R R4, SRZ ;  /* 0x0000000000047805 */ /* 0x000fe4000001ff00 */
[----:B------:R-:W-:-:S07]  /*3eb0*/  CS2R R6, SRZ ;  /* 0x0000000000067805 */ /* 0x000fce000001ff00 */
.L_x_18:
[----:B------:R-:W-:-:S06]  /*3ec0*/  IMAD R16, R9, 0x4, R2 ;  /* 0x0000000409107824 */ /* 0x000fcc00078e0202 */
[----:B------:R-:W5:Y:S01]  /*3ed0*/  LDL R16, [R16+0x4] ;  /* 0x0000040010107983 */ /* 0x000f620000100800 */
[----:B------:R-:W-:Y:S01]  /*3ee0*/  IMAD.SHL.U32 R17, R9, 0x20, RZ ;  /* 0x0000002009117824 */ /* 0x000fe200078e00ff */
[----:B------:R-:W-:-:S06]  /*3ef0*/  UMOV UR4, URZ ;  /* 0x000000ff00047c82 */ /* 0x000fcc0008000000 */
.L_x_17:
        /* <DEDUP_REMOVED lines=176> */
[----:B------:R0:W-:Y:S04]  /*4a00*/  STL.64 [R1+0x28], R6 ;  /* 0x0000280601007387 */ /* 0x0001e80000100a00 */
[----:B------:R0:W-:Y:S04]  /*4a10*/  STL.64 [R1+0x30], R4 ;  /* 0x0000300401007387 */ /* 0x0001e80000100a00 */
[----:B------:R0:W-:Y:S02]  /*4a20*/  STL [R1+0x24], R8 ;  /* 0x0000240801007387 */ /* 0x0001e40000100800 */
.L_x_12:
[----:B------:R-:W-:Y:S05]  /*4a30*/  BSYNC.RECONVERGENT B1 ;  /* 0x0000000000017941 */ /* 0x000fea0003800200 */
.L_x_11:
[----:B------:R-:W-:Y:S01]  /*4a40*/  ISETP.GT.U32.AND P0, PT, R3, 0x3, PT ;  /* 0x000000030300780c */ /* 0x000fe20003f04070 */
[----:B------:R-:W-:Y:S01]  /*4a50*/  VIADD R13, R13, 0x1 ;  /* 0x000000010d0d7836 */ /* 0x000fe20000000000 */
[--C-:B------:R-:W-:Y:S02]  /*4a60*/  SHF.R.U64 R3, R3, 0x2, R0.reuse ;  /* 0x0000000203037819 */ /* 0x100fe40000001200 */
[----:B------:R-:W-:Y:S02]  /*4a70*/  ISETP.GT.U32.AND.EX P0, PT, R0, RZ, PT, P0 ;  /* 0x000000ff0000720c */ /* 0x000fe40003f04100 */
[----:B------:R-:W-:-:S11]  /*4a80*/  SHF.R.U32.HI R0, RZ, 0x2, R0 ;  /* 0x00000002ff007819 */ /* 0x000fd60000011600 */
[----:B------:R-:W-:Y:S05]  /*4a90*/  @P0 BRA `(.L_x_19) ;  /* 0xffffffd800f00947 */ /* 0x000fea000383ffff */
.L_x_10:
[----:B------:R-:W-:Y:S05]  /*4aa0*/  BSYNC.RECONVERGENT B0 ;  /* 0x0000000000007941 */ /* 0x000fea0003800200 */
.L_x_9:
[----:B------:R-:W2:Y:S01]  /*4ab0*/  LDC R3, c[0x3][0x60] ;  /* 0x00c01800ff037b82 */ /* 0x000ea20000000800 */
[----:B------:R-:W3:Y:S07]  /*4ac0*/  LDCU UR4, c[0x3][0x5c] ;  /* 0x00c00b80ff0477ac */ /* 0x000eee0008000800 */
[----:B------:R-:W2:Y:S01]  /*4ad0*/  LDC.64 R16, c[0x3][0x48] ;  /* 0x00c01200ff107b82 */ /* 0x000ea20000000a00 */
[----:B------:R-:W-:Y:S01]  /*4ae0*/  FFMA R0, RZ, 1.4426950216293334961, RZ ;  /* 0x3fb8aa3bff007823 */ /* 0x000fe200000000ff */
[----:B------:R-:W4:Y:S06]  /*4af0*/  LDCU.64 UR6, c[0x3][0x68] ;  /* 0x00c00d00ff0677ac */ /* 0x000f2c0008000a00 */
[----:B01----:R-:W0:Y:S01]  /*4b00*/  LDC R8, c[0x0][0x380] ;  /* 0x0000e000ff087b82 */ /* 0x003e220000000800 */
[----:B--2---:R-:W-:-:S06]  /*4b10*/  IMAD.WIDE R16, R3, 0x8, R16 ;  /* 0x0000000803107825 */ /* 0x004fcc00078e0210 */
[----:B------:R-:W5:Y:S01]  /*4b20*/  LDG.E.64 R16, desc[UR8][R16.64] ;  /* 0x0000000810107981 */ /* 0x000f62000c1e1b00 */
[----:B------:R-:W-:Y:S01]  /*4b30*/  FADD R0, RZ, R0 ;  /* 0x00000000ff007221 */ /* 0x000fe20000000000 */
[----:B0-----:R-:W-:Y:S02]  /*4b40*/  ISETP.GT.AND P3, PT, R8, -0x1, PT ;  /* 0xffffffff0800780c */ /* 0x001fe40003f64270 */
[----:B------:R0:W-:Y:S01]  /*4b50*/  STL.64 [R1+0x38], RZ ;  /* 0x000038ff01007387 */ /* 0x0001e20000100a00 */
[----:B------:R-:W-:-:S03]  /*4b60*/  FFMA R0, RZ, RZ, R0 ;  /* 0x000000ffff007223 */ /* 0x000fc60000000000 */
[----:B------:R0:W-:Y:S01]  /*4b70*/  STL [R1+0x40], RZ ;  /* 0x000040ff01007387 */ /* 0x0001e20000100800 */
[----:B------:R-:W-:Y:S01]  /*4b80*/  FFMA R2, RZ, RZ, R0 ;  /* 0x000000ffff027223 */ /* 0x000fe20000000000 */
[----:B---3--:R-:W-:Y:S02]  /*4b90*/  I2FP.F32.S32 R0, UR4 ;  /* 0x0000000400007c45 */ /* 0x008fe40008201400 */
[----:B------:R0:W-:Y:S01]  /*4ba0*/  STL.64 [R1+0x48], RZ ;  /* 0x000048ff01007387 */ /* 0x0001e20000100a00 */
[----:B------:R-:W-:Y:S01]  /*4bb0*/  FADD R5, R2, 1 ;  /* 0x3f80000002057421 */ /* 0x000fe20000000000 */
[----:B------:R-:W-:-:S03]  /*4bc0*/  FSETP.NAN.AND P2, PT, |R0|, |R0|, PT ;  /* 0x400000000000720b */ /* 0x000fc60003f48200 */
[----:B------:R-:W-:Y:S01]  /*4bd0*/  FMUL R3, R0, R5 ;  /* 0x0000000500037220 */ /* 0x000fe20000400000 */
[----:B------:R-:W-:-:S03]  /*4be0*/  FADD R7, R5, -1 ;  /* 0xbf80000005077421 */ /* 0x000fc60000000000 */
[----:B------:R-:W1:Y:S01]  /*4bf0*/  FRND R4, R3 ;  /* 0x0000000300047307 */ /* 0x000e620000201000 */
[----:B------:R-:W-:Y:S01]  /*4c00*/  FADD R7, R2, -R7 ;  /* 0x8000000702077221 */ /* 0x000fe20000000000 */
[----:B------:R-:W-:Y:S01]  /*4c10*/  FFMA R2, R0, R5, -R3 ;  /* 0x0000000500027223 */ /* 0x000fe20000000803 */
[----:B------:R-:W-:-:S03]  /*4c20*/  FSETP.GEU.AND P1, PT, R3, RZ, PT ;  /* 0x000000ff0300720b */ /* 0x000fc60003f2e000 */
[----:B------:R-:W-:Y:S01]  /*4c30*/  FFMA R2, R0, R7, R2 ;  /* 0x0000000700027223 */ /* 0x000fe20000000002 */
[----:B------:R-:W-:Y:S01]  /*4c40*/  IMAD.MOV.U32 R7, RZ, RZ, 0x391fcb8e ;  /* 0x391fcb8eff077424 */ /* 0x000fe200078e00ff */
[----:B------:R-:W2:Y:S01]  /*4c50*/  F2I.NTZ R6, R3 ;  /* 0x0000000300067305 */ /* 0x000ea20000203100 */
[----:B-1----:R-:W-:Y:S01]  /*4c60*/  FADD R5, R3, -R4 ;  /* 0x8000000403057221 */ /* 0x002fe20000000000 */
[----:B------:R-:W-:-:S03]  /*4c70*/  FSETP.GT.AND P0, PT, R4, RZ, PT ;  /* 0x000000ff0400720b */ /* 0x000fc60003f04000 */
[----:B------:R-:W-:-:S04]  /*4c80*/  FADD R2, R2, R5 ;  /* 0x0000000502027221 */ /* 0x000fc80000000000 */
[C---:B------:R-:W-:Y:S01]  /*4c90*/  FFMA R5, R2.reuse, R7, 0.0013391353422775864601 ;  /* 0x3aaf85ed02057423 */ /* 0x040fe20000000007 */
[----:B------:R-:W-:Y:S02]  /*4ca0*/  SEL R7, RZ, 0x83000000, P0 ;  /* 0x83000000ff077807 */ /* 0x000fe40000000000 */
[----:B------:R-:W-:Y:S01]  /*4cb0*/  FSETP.GT.AND P0, PT, |R3|, 152, PT ;  /* 0x431800000300780b */ /* 0x000fe20003f04200 */
[C---:B------:R-:W-:Y:S02]  /*4cc0*/  FFMA R5, R2.reuse, R5, 0.0096188392490148544312 ;  /* 0x3c1d985602057423 */ /* 0x040fe40000000005 */
[----:B------:R-:W-:Y:S02]  /*4cd0*/  VIADD R4, R7, 0x7f000000 ;  /* 0x7f00000007047836 */ /* 0x000fe40000000000 */
[----:B------:R-:W-:Y:S01]  /*4ce0*/  FFMA R5, R2, R5, 0.055503588169813156128 ;  /* 0x3d6357bb02057423 */ /* 0x000fe20000000005 */
[----:B--2---:R-:W-:-:S03]  /*4cf0*/  IMAD R7, R6, 0x800000, -R7 ;  /* 0x0080000006077824 */ /* 0x004fc600078e0a07 */
[----:B------:R-:W-:-:S04]  /*4d00*/  FFMA R5, R2, R5, 0.24022644758224487305 ;  /* 0x3e75fdec02057423 */ /* 0x000fc80000000005 */
[----:B------:R-:W-:-:S04]  /*4d10*/  FFMA R5, R2, R5, 0.69314718246459960938 ;  /* 0x3f31721802057423 */ /* 0x000fc80000000005 */
[----:B------:R-:W-:Y:S01]  /*4d20*/  FFMA R5, R2, R5, 1 ;  /* 0x3f80000002057423 */ /* 0x000fe20000000005 */
[----:B------:R-:W-:-:S03]  /*4d30*/  LOP3.LUT R2, R8, 0xaad26b49, RZ, 0x3c, !PT ;  /* 0xaad26b4908027812 */ /* 0x000fc600078e3cff */
[----:B------:R-:W-:Y:S01]  /*4d40*/  FMUL R4, R5, R4 ;  /* 0x0000000405047220 */ /* 0x000fe20000400000 */
[----:B------:R-:W-:Y:S02]  /*4d50*/  IMAD.MOV.U32 R5, RZ, RZ, -0x266e14b1 ;  /* 0xd991eb4fff057424 */ /* 0x000fe400078e00ff */
[----:B------:R-:W-:Y:S02]  /*4d60*/  IMAD R2, R2, 0x4182bed5, RZ ;  /* 0x4182bed502027824 */ /* 0x000fe400078e02ff */
[----:B------:R-:W-:Y:S01]  /*4d70*/  FMUL R7, R4, R7 ;  /* 0x0000000704077220 */ /* 0x000fe20000400000 */
[----:B------:R-:W-:Y:S01]  /*4d80*/  @P0 FSEL R7, RZ, +INF , !P1 ;  /* 0x7f800000ff070808 */ /* 0x000fe20004800000 */
[----:B------:R-:W-:Y:S01]  /*4d90*/  @P2 FADD R7, R0, 2 ;  /* 0x4000000000072421 */ /* 0x000fe20000000000 */
[----:B------:R-:W-:Y:S02]  /*4da0*/  SEL R5, R5, 0x8bf16996, P3 ;  /* 0x8bf1699605057807 */ /* 0x000fe40001800000 */
[----:B------:R-:W-:Y:S01]  /*4db0*/  ISETP.NE.AND P0, PT, RZ, UR4, PT ;  /* 0x00000004ff007c0c */ /* 0x000fe2000bf05270 */
[----:B------:R-:W-:Y:S01]  /*4dc0*/  UMOV UR4, URZ ;  /* 0x000000ff00047c82 */ /* 0x000fe20008000000 */
[----:B------:R-:W-:Y:S01]  /*4dd0*/  IADD3 R5, PT, PT, R5, 0x64f0c9, R2 ;  /* 0x0064f0c905057810 */ /* 0x000fe20007ffe002 */
[----:B----4-:R-:W-:-:S04]  /*4de0*/  DMUL R2, RZ, -UR6 ;  /* 0x80000006ff027c28 */ /* 0x010fc80008000000 */
[----:B------:R-:W-:Y:S02]  /*4df0*/  IMAD R4, R12, 0x587c5, R5 ;  /* 0x000587c50c047824 */ /* 0x000fe400078e0205 */
[----:B------:R-:W-:Y:S02]  /*4e00*/  FADD R5, R7, -1 ;  /* 0xbf80000007057421 */ /* 0x000fe40000000000 */
[----:B------:R-:W-:Y:S01]  /*4e10*/  DMUL R2, R2, 0.5 ;  /* 0x3fe0000002027828 */ /* 0x000fe20000000000 */
[----:B------:R0:W-:Y:S02]  /*4e20*/  STL [R1+0x20], R4 ;  /* 0x0000200401007387 */ /* 0x0001e40000100800 */
[----:B------:R-:W-:-:S04]  /*4e30*/  FSEL R5, R5, RZ, P0 ;  /* 0x000000ff05057208 */ /* 0x000fc80000000000 */
[----:B------:R-:W1:Y:S02]  /*4e40*/  F2I.TRUNC.NTZ R0, R5 ;  /* 0x0000000500007305 */ /* 0x000e64000020f100 */
[----:B01----:R-:W-:-:S07]  /*4e50*/  VIADD R0, R0, 0x1 ;  /* 0x0000000100007836 */ /* 0x003fce0000000000 */
.L_x_87:
[----:B------:R-:W2:Y:S01]  /*4e60*/  LDL.64 R14, [R1+0x20] ;  /* 0x00002000010e7983 */ /* 0x000ea20000100a00 */
[----:B0-----:R-:W0:Y:S03]  /*4e70*/  LDCU UR5, c[0x3][0x60] ;  /* 0x00c00c00ff0577ac */ /* 0x001e260008000800 */
[----:B------:R-:W3:Y:S01]  /*4e80*/  LDL.64 R8, [R1+0x30] ;  /* 0x0000300001087983 */ /* 0x000ee20000100a00 */
[----:B------:R-:W0:Y:S03]  /*4e90*/  LDCU.64 UR6, c[0x3][0x50] ;  /* 0x00c00a00ff0677ac */ /* 0x000e260008000a00 */
[----:B------:R-:W4:Y:S01]  /*4ea0*/  LDL.64 R4, [R1+0x28] ;  /* 0x0000280001047983 */ /* 0x000f220000100a00 */
[----:B0-----:R-:W-:-:S04]  /*4eb0*/  UIADD3 UR6, UP0, UPT, UR5, UR6, URZ ;  /* 0x0000000605067290 */ /* 0x001fc8000ff1e0ff */
[----:B------:R-:W-:Y:S02]  /*4ec0*/  ULEA.HI.X.SX32 UR7, UR5, UR7, 0x1, UP0 ;  /* 0x0000000705077291 */ /* 0x000fe400080f0eff */
[----:B------:R-:W-:-:S04]  /*4ed0*/  IMAD.U32 R12, RZ, RZ, UR6 ;  /* 0x00000006ff0c7e24 */ /* 0x000fc8000f8e00ff */
[----:B------:R-:W-:-:S05]  /*4ee0*/  IMAD.U32 R13, RZ, RZ, UR7 ;  /* 0x00000007ff0d7e24 */ /* 0x000fca000f8e00ff */
[----:B------:R0:W4:Y:S01]  /*4ef0*/  LDG.E.U8 R6, desc[UR8][R12.64] ;  /* 0x000000080c067981 */ /* 0x000122000c1e1100 */
[----:B------:R-:W1:Y:S01]  /*4f00*/  I2F.U32.RP R7, R0 ;  /* 0x0000000000077306 */ /* 0x000e620000209000 */
[----:B------:R-:W-:Y:S01]  /*4f10*/  IMAD.MOV R19, RZ, RZ, -R0 ;  /* 0x000000ffff137224 */ /* 0x000fe200078e0a00 */
[----:B------:R-:W-:Y:S01]  /*4f20*/  ISETP.NE.U32.AND P1, PT, R0, RZ, PT ;  /* 0x000000ff0000720c */ /* 0x000fe20003f25070 */
[----:B------:R-:W-:Y:S05]  /*4f30*/  BSSY.RECONVERGENT B0, `(.L_x_20) ;  /* 0x0000030000007945 */ /* 0x000fea0003800200 */
[----:B-1----:R-:W1:Y:S02]  /*4f40*/  MUFU.RCP R7, R7 ;  /* 0x0000000700077308 */ /* 0x002e640000001000 */
[----:B-1----:R-:W-:-:S06]  /*4f50*/  VIADD R11, R7, 0xffffffe ;  /* 0x0ffffffe070b7836 */ /* 0x002fcc0000000000 */
[----:B------:R-:W1:Y:S02]  /*4f60*/  F2I.FTZ.U32.TRUNC.NTZ R11, R11 ;  /* 0x0000000b000b7305 */ /* 0x000e64000021f000 */
[----:B-1----:R-:W-:Y:S01]  /*4f70*/  IMAD R7, R19, R11, RZ ;  /* 0x0000000b13077224 */ /* 0x002fe200078e02ff */
[----:B--2---:R-:W-:Y:S01]  /*4f80*/  SHF.R.U32.HI R10, RZ, 0x2, R15 ;  /* 0x00000002ff0a7819 */ /* 0x004fe2000001160f */
[----:B0-----:R-:W-:-:S03]  /*4f90*/  VIADD R12, R14, 0x587c5 ;  /* 0x000587c50e0c7836 */ /* 0x001fc60000000000 */
[----:B------:R-:W-:Y:S01]  /*4fa0*/  LOP3.LUT R10, R10, R15, RZ, 0x3c, !PT ;  /* 0x0000000f0a0a7212 */ /* 0x000fe200078e3cff */
[----:B---3--:R-:W-:Y:S02]  /*4fb0*/  IMAD.SHL.U32 R15, R9, 0x10, RZ ;  /* 0x00000010090f7824 */ /* 0x008fe400078e00ff */
[----:B------:R-:W-:Y:S02]  /*4fc0*/  IMAD.MOV.U32 R14, RZ, RZ, R9 ;  /* 0x000000ffff0e7224 */ /* 0x000fe400078e0009 */
[C---:B------:R-:W-:Y:S02]  /*4fd0*/  IMAD.SHL.U32 R18, R10.reuse, 0x2, RZ ;  /* 0x000000020a127824 */ /* 0x040fe400078e00ff */
[----:B----4-:R-:W-:Y:S02]  /*4fe0*/  IMAD.MOV.U32 R13, RZ, RZ, R4 ;  /* 0x000000ffff0d7224 */ /* 0x010fe400078e0004 */
[----:B------:R-:W-:Y:S01]  /*4ff0*/  IMAD.MOV.U32 R4, RZ, RZ, RZ ;  /* 0x000000ffff047224 */ /* 0x000fe200078e00ff */
[----:B------:R-:W-:Y:S01]  /*5000*/  LOP3.LUT R18, R10, R18, R15, 0x96, !PT ;  /* 0x000000120a127212 */ /* 0x000fe200078e960f */
[----:B------:R-:W-:Y:S01]  /*5010*/  IMAD.MOV.U32 R10, RZ, RZ, RZ ;  /* 0x000000ffff0a7224 */ /* 0x000fe200078e00ff */
[----:B------:R0:W-:Y:S02]  /*5020*/  STL.64 [R1+0x20], R12 ;  /* 0x0000200c01007387 */ /* 0x0001e40000100a00 */
[----:B------:R-:W-:Y:S01]  /*5030*/  LOP3.LUT R15, R18, R9, RZ, 0x3c, !PT ;  /* 0x00000009120f7212 */ /* 0x000fe200078e3cff */
[----:B------:R-:W-:-:S04]  /*5040*/  IMAD.HI.U32 R10, R11, R7, R10 ;  /* 0x000000070b0a7227 */ /* 0x000fc800078e000a */
[----:B------:R-:W-:Y:S01]  /*5050*/  IMAD.IADD R7, R15, 0x1, R12 ;  /* 0x000000010f077824 */ /* 0x000fe200078e020c */
[----:B------:R0:W-:Y:S01]  /*5060*/  STL.64 [R1+0x30], R14 ;  /* 0x0000300e01007387 */ /* 0x0001e20000100a00 */
[----:B------:R-:W-:Y:S02]  /*5070*/  IMAD.MOV.U32 R11, RZ, RZ, R8 ;  /* 0x000000ffff0b7224 */ /* 0x000fe400078e0008 */
[----:B------:R-:W-:-:S04]  /*5080*/  IMAD.HI.U32 R10, R10, R7, RZ ;  /* 0x000000070a0a7227 */ /* 0x000fc800078e00ff */
[----:B------:R-:W-:-:S04]  /*5090*/  IMAD.MOV R10, RZ, RZ, -R10 ;  /* 0x000000ffff0a7224 */ /* 0x000fc800078e0a0a */
[----:B------:R-:W-:Y:S02]  /*50a0*/  IMAD R7, R0, R10, R7 ;  /* 0x0000000a00077224 */ /* 0x000fe400078e0207 */
[----:B------:R-:W-:-:S03]  /*50b0*/  IMAD.MOV.U32 R10, RZ, RZ, R5 ;  /* 0x000000ffff0a7224 */ /* 0x000fc600078e0005 */
[C---:B------:R-:W-:Y:S02]  /*50c0*/  ISETP.GE.U32.AND P0, PT, R7.reuse, R0, PT ;  /* 0x000000000700720c */ /* 0x040fe40003f06070 */
[----:B------:R0:W-:Y:S11]  /*50d0*/  STL.64 [R1+0x28], R10 ;  /* 0x0000280a01007387 */ /* 0x0001f60000100a00 */
[----:B------:R-:W-:-:S05]  /*50e0*/  @P0 IMAD.IADD R7, R7, 0x1, -R0 ;  /* 0x0000000107070824 */ /* 0x000fca00078e0a00 */
[----:B------:R-:W-:-:S13]  /*50f0*/  ISETP.GE.U32.AND P0, PT, R7, R0, PT ;  /* 0x000000000700720c */ /* 0x000fda0003f06070 */
[----:B------:R-:W-:Y:S01]  /*5100*/  @P0 IMAD.IADD R7, R7, 0x1, -R0 ;  /* 0x0000000107070824 */ /* 0x000fe200078e0a00 */
[----:B------:R-:W-:-:S04]  /*5110*/  @!P1 LOP3.LUT R7, RZ, R0, RZ, 0x33, !PT ;  /* 0x00000000ff079212 */ /* 0x000fc800078e33ff */
[----:B------:R-:W-:Y:S02]  /*5120*/  SHF.R.S32.HI R5, RZ, 0x1f, R7 ;  /* 0x0000001fff057819 */ /* 0x000fe40000011407 */
[----:B-----5:R-:W-:Y:S02]  /*5130*/  LOP3.LUT R8, R16, R7, RZ, 0xc0, !PT ;  /* 0x0000000710087212 */ /* 0x020fe400078ec0ff */
[----:B------:R-:W-:Y:S02]  /*5140*/  LOP3.LUT R9, R17, R5, RZ, 0xc0, !PT ;  /* 0x0000000511097212 */ /* 0x000fe400078ec0ff */
[----:B------:R-:W-:Y:S02]  /*5150*/  ISETP.NE.U32.AND P0, PT, R8, RZ, PT ;  /* 0x000000ff0800720c */ /* 0x000fe40003f05070 */
[----:B------:R-:W-:Y:S02]  /*5160*/  PRMT R5, R6, 0x8880, RZ ;  /* 0x0000888006057816 */ /* 0x000fe400000000ff */
[----:B------:R-:W-:-:S13]  /*5170*/  ISETP.NE.AND.EX P0, PT, R9, RZ, PT, P0 ;  /* 0x000000ff0900720c */ /* 0x000fda0003f05300 */
[----:B0-----:R-:W-:Y:S05]  /*5180*/  @!P0 BRA `(.L_x_21) ;  /* 0x0000000000288947 */ /* 0x001fea0003800000 */
[----:B------:R-:W-:Y:S02]  /*5190*/  IMAD.MOV.U32 R6, RZ, RZ, R8 ;  /* 0x000000ffff067224 */ /* 0x000fe400078e0008 */
[----:B------:R-:W-:Y:S02]  /*51a0*/  IMAD.MOV.U32 R8, RZ, RZ, R9 ;  /* 0x000000ffff087224 */ /* 0x000fe400078e0009 */
[----:B------:R-:W-:-:S07]  /*51b0*/  IMAD.MOV.U32 R4, RZ, RZ, RZ ;  /* 0x000000ffff047224 */ /* 0x000fce00078e00ff */
.L_x_22:
[C---:B------:R-:W-:Y:S02]  /*51c0*/  ISETP.GT.U32.AND P0, PT, R6.reuse, 0x1, PT ;  /* 0x000000010600780c */ /* 0x040fe40003f04070 */
[----:B------:R-:W-:Y:S02]  /*51d0*/  LOP3.LUT R9, R6, 0x1, RZ, 0xc0, !PT ;  /* 0x0000000106097812 */ /* 0x000fe400078ec0ff */
[----:B------:R-:W-:Y:S02]  /*51e0*/  ISETP.GT.U32.AND.EX P0, PT, R8, RZ, PT, P0 ;  /* 0x000000ff0800720c */ /* 0x000fe40003f04100 */
[----:B------:R-:W-:Y:S01]  /*51f0*/  SHF.R.U64 R6, R6, 0x1, R8 ;  /* 0x0000000106067819 */ /* 0x000fe20000001208 */
[----:B------:R-:W-:Y:S01]  /*5200*/  IMAD.IADD R4, R9, 0x1, R4 ;  /* 0x0000000109047824 */ /* 0x000fe200078e0204 */
[----:B------:R-:W-:-:S09]  /*5210*/  SHF.R.U32.HI R8, RZ, 0x1, R8 ;  /* 0x00000001ff087819 */ /* 0x000fd20000011608 */
[----:B------:R-:W-:Y:S05]  /*5220*/  @P0 BRA `(.L_x_22) ;  /* 0xfffffffc00e40947 */ /* 0x000fea000383ffff */
.L_x_21:
[----:B------:R-:W-:Y:S05]  /*5230*/  BSYNC.RECONVERGENT B0 ;  /* 0x0000000000007941 */ /* 0x000fea0003800200 */
.L_x_20:
[----:B------:R-:W-:Y:S01]  /*5240*/  IMAD.IADD R5, R5, 0x1, R4 ;  /* 0x0000000105057824 */ /* 0x000fe200078e0204 */
[----:B------:R-:W0:Y:S01]  /*5250*/  LDCU UR10, c[0x3][0x58] ;  /* 0x00c00b00ff0a77ac */ /* 0x000e220008000800 */
[----:B------:R-:W-:Y:S01]  /*5260*/  BSSY.RECONVERGENT B0, `(.L_x_23) ;  /* 0x000002e000007945 */ /* 0x000fe20003800200 */
[----:B------:R-:W-:Y:S02]  /*5270*/  IMAD.MOV.U32 R6, RZ, RZ, 0x3f800000 ;  /* 0x3f800000ff067424 */ /* 0x000fe400078e00ff */
[----:B------:R-:W-:-:S13]  /*5280*/  ISETP.NE.AND P0, PT, R5, RZ, PT ;  /* 0x000000ff0500720c */ /* 0x000fda0003f05270 */
[----:B------:R-:W-:Y:S05]  /*5290*/  @!P0 BRA `(.L_x_24) ;  /* 0x0000000000a88947 */ /* 0x000fea0003800000 */
[----:B------:R-:W-:-:S04]  /*52a0*/  I2FP.F32.S32 R5, R5 ;  /* 0x0000000500057245 */ /* 0x000fc80000201400 */
[----:B------:R-:W-:-:S13]  /*52b0*/  FSETP.NAN.AND P0, PT, |R5|, |R5|, PT ;  /* 0x400000050500720b */ /* 0x000fda0003f08200 */
[----:B------:R-:W-:Y:S01]  /*52c0*/  @P0 FADD R6, R5, -1 ;  /* 0xbf80000005060421 */ /* 0x000fe20000000000 */
[----:B------:R-:W-:Y:S06]  /*52d0*/  @P0 BRA `(.L_x_24) ;  /* 0x0000000000980947 */ /* 0x000fec0003800000 */
[----:B------:R-:W-:-:S13]  /*52e0*/  FSETP.NEU.AND P0, PT, |R5|, +INF , PT ;  /* 0x7f8000000500780b */ /* 0x000fda0003f0d200 */
[----:B------:R-:W-:Y:S05]  /*52f0*/  @!P0 BRA `(.L_x_24) ;  /* 0x0000000000908947 */ /* 0x000fea0003800000 */
[----:B------:R-:W-:Y:S01]  /*5300*/  FFMA R4, RZ, 1.4426950216293334961, RZ ;  /* 0x3fb8aa3bff047823 */ /* 0x000fe200000000ff */
[----:B------:R-:W-:-:S03]  /*5310*/  FMUL R10, R5, 0.5 ;  /* 0x3f000000050a7820 */ /* 0x000fc60000400000 */
[----:B------:R-:W-:-:S03]  /*5320*/  FADD R4, RZ, R4 ;  /* 0x00000004ff047221 */ /* 0x000fc60000000000 */
[----:B------:R-:W1:Y:S01]  /*5330*/  FRND.TRUNC R10, R10 ;  /* 0x0000000a000a7307 */ /* 0x000e62000020d000 */
[----:B------:R-:W-:-:S04]  /*5340*/  FFMA R4, RZ, RZ, R4 ;  /* 0x000000ffff047223 */ /* 0x000fc80000000004 */
[----:B------:R-:W-:-:S04]  /*5350*/  FFMA R6, RZ, RZ, R4 ;  /* 0x000000ffff067223 */ /* 0x000fc80000000004 */
[----:B------:R-:W-:-:S04]  /*5360*/  FADD R11, RZ, R6 ;  /* 0x00000006ff0b7221 */ /* 0x000fc80000000000 */
[CC--:B------:R-:W-:Y:S01]  /*5370*/  FMUL R4, R11.reuse, R5.reuse ;  /* 0x000000050b047220 */ /* 0x0c0fe20000400000 */
[----:B------:R-:W-:Y:S01]  /*5380*/  FADD R13, -RZ, R11 ;  /* 0x0000000bff0d7221 */ /* 0x000fe20000000100 */
[----:B-1----:R-:W-:Y:S02]  /*5390*/  FADD R12, R10, R10 ;  /* 0x0000000a0a0c7221 */ /* 0x002fe40000000000 */
[----:B------:R-:W1:Y:S01]  /*53a0*/  FRND R9, R4 ;  /* 0x0000000400097307 */ /* 0x000e620000201000 */
[----:B------:R-:W-:Y:S01]  /*53b0*/  FADD R13, R6, -R13 ;  /* 0x8000000d060d7221 */ /* 0x000fe20000000000 */
[-C--:B------:R-:W-:Y:S01]  /*53c0*/  FFMA R6, R11, R5.reuse, -R4 ;  /* 0x000000050b067223 */ /* 0x080fe20000000804 */
[----:B------:R-:W-:Y:S01]  /*53d0*/  FSETP.GT.AND P1, PT, |R4|, 152, PT ;  /* 0x431800000400780b */ /* 0x000fe20003f24200 */
[----:B------:R-:W-:Y:S02]  /*53e0*/  FADD R12, R5, -R12 ;  /* 0x8000000c050c7221 */ /* 0x000fe40000000000 */
[----:B------:R-:W-:Y:S01]  /*53f0*/  FFMA R11, R13, R5, R6 ;  /* 0x000000050d0b7223 */ /* 0x000fe20000000006 */
[----:B------:R-:W-:-:S02]  /*5400*/  IMAD.MOV.U32 R13, RZ, RZ, 0x391fcb8e ;  /* 0x391fcb8eff0d7424 */ /* 0x000fc400078e00ff */
[----:B-1----:R-:W-:Y:S01]  /*5410*/  FADD R6, R4, -R9 ;  /* 0x8000000904067221 */ /* 0x002fe20000000000 */
[----:B------:R-:W-:-:S03]  /*5420*/  FSETP.GT.AND P0, PT, R9, RZ, PT ;  /* 0x000000ff0900720b */ /* 0x000fc60003f04000 */
[----:B------:R-:W-:Y:S01]  /*5430*/  FADD R6, R6, R11 ;  /* 0x0000000b06067221 */ /* 0x000fe20000000000 */
[----:B------:R-:W-:Y:S02]  /*5440*/  SEL R8, RZ, 0x83000000, P0 ;  /* 0x83000000ff087807 */ /* 0x000fe40000000000 */
[----:B------:R-:W-:Y:S01]  /*5450*/  FSETP.GEU.AND P0, PT, R4, RZ, PT ;  /* 0x000000ff0400720b */ /* 0x000fe20003f0e000 */
[----:B------:R-:W-:Y:S02]  /*5460*/  FFMA R11, R6, R13, 0.0013391353422775864601 ;  /* 0x3aaf85ed060b7423 */ /* 0x000fe4000000000d */
[----:B------:R-:W-:Y:S02]  /*5470*/  VIADD R9, R8, 0x7f000000 ;  /* 0x7f00000008097836 */ /* 0x000fe40000000000 */
[C---:B------:R-:W-:Y:S02]  /*5480*/  FFMA R13, R6.reuse, R11, 0.0096188392490148544312 ;  /* 0x3c1d9856060d7423 */ /* 0x040fe4000000000b */
[----:B------:R1:W2:Y:S02]  /*5490*/  F2I.NTZ R11, R4 ;  /* 0x00000004000b7305 */ /* 0x0002a40000203100 */
[----:B------:R-:W-:-:S04]  /*54a0*/  FFMA R13, R6, R13, 0.055503588169813156128 ;  /* 0x3d6357bb060d7423 */ /* 0x000fc8000000000d */
[----:B------:R-:W-:Y:S01]  /*54b0*/  FFMA R13, R6, R13, 0.24022644758224487305 ;  /* 0x3e75fdec060d7423 */ /* 0x000fe2000000000d */
[----:B-1----:R-:W-:-:S03]  /*54c0*/  FSEL R4, RZ, +INF , !P0 ;  /* 0x7f800000ff047808 */ /* 0x002fc60004000000 */
[----:B------:R-:W-:Y:S01]  /*54d0*/  FFMA R13, R6, R13, 0.69314718246459960938 ;  /* 0x3f317218060d7423 */ /* 0x000fe2000000000d */
[----:B------:R-:W-:-:S03]  /*54e0*/  FSETP.NEU.AND P0, PT, |R12|, 1, PT ;  /* 0x3f8000000c00780b */ /* 0x000fc60003f0d200 */
[----:B------:R-:W-:Y:S01]  /*54f0*/  FFMA R6, R6, R13, 1 ;  /* 0x3f80000006067423 */ /* 0x000fe2000000000d */
[----:B--2---:R-:W-:-:S03]  /*5500*/  IMAD R11, R11, 0x800000, -R8 ;  /* 0x008000000b0b7824 */ /* 0x004fc600078e0a08 */
[----:B------:R-:W-:-:S04]  /*5510*/  FMUL R6, R9, R6 ;  /* 0x0000000609067220 */ /* 0x000fc80000400000 */
[----:B------:R-:W-:-:S05]  /*5520*/  @!P1 FMUL R4, R11, R6 ;  /* 0x000000060b049220 */ /* 0x000fca0000400000 */
[----:B------:R-:W-:-:S07]  /*5530*/  FSEL R6, R4, -R4, P0 ;  /* 0x8000000404067208 */ /* 0x000fce0000000000 */
.L_x_24:
[----:B0-----:R-:W-:Y:S05]  /*5540*/  BSYNC.RECONVERGENT B0 ;  /* 0x0000000000007941 */ /* 0x001fea0003800200 */
.L_x_23:
[----:B------:R-:W0:Y:S01]  /*5550*/  LDCU UR5, c[0x3][0x58] ;  /* 0x00c00b00ff0577ac */ /* 0x000e220008000800 */
[----:B------:R-:W-:Y:S02]  /*5560*/  IMAD.MOV.U32 R8, RZ, RZ, RZ ;  /* 0x000000ffff087224 */ /* 0x000fe400078e00ff */
[----:B------:R-:W-:Y:S01]  /*5570*/  IMAD.MOV.U32 R9, RZ, RZ, 0x3f800000 ;  /* 0x3f800000ff097424 */ /* 0x000fe200078e00ff */
[----:B0-----:R-:W-:-:S09]  /*5580*/  UISETP.GE.AND UP0, UPT, UR5, 0x1, UPT ;  /* 0x000000010500788c */ /* 0x001fd2000bf06270 */
[----:B------:R-:W-:Y:S05]  /*5590*/  BRA.U !UP0, `(.L_x_25) ;  /* 0x0000002508847547 */ /* 0x000fea000b800000 */
[----:B------:R-:W-:Y:S02]  /*55a0*/  IMAD.MOV.U32 R9, RZ, RZ, 0x3f800000 ;  /* 0x3f800000ff097424 */ /* 0x000fe400078e00ff */
[----:B------:R-:W-:Y:S02]  /*55b0*/  IMAD.MOV.U32 R8, RZ, RZ, RZ ;  /* 0x000000ffff087224 */ /* 0x000fe400078e00ff */
[----:B------:R-:W-:-:S07]  /*55c0*/  IMAD.MOV.U32 R10, RZ, RZ, RZ ;  /* 0x000000ffff0a7224 */ /* 0x000fce00078e00ff */
.L_x_55:
[----:B------:R-:W0:Y:S01]  /*55d0*/  LDC.64 R4, c[0x3][0x48] ;  /* 0x00c01200ff047b82 */ /* 0x000e220000000a00 */
[----:B------:R-:W1:Y:S01]  /*55e0*/  LDCU.64 UR6, c[0x3][0x50] ;  /* 0x00c00a00ff0677ac */ /* 0x000e620008000a00 */
[----:B0-----:R-:W-:-:S06]  /*55f0*/  IMAD.WIDE.U32 R4, R10, 0x8, R4 ;  /* 0x000000080a047825 */ /* 0x001fcc00078e0004 */
[----:B------:R-:W2:Y:S01]  /*5600*/  LDG.E.64 R4, desc[UR8][R4.64] ;  /* 0x0000000804047981 */ /* 0x000ea2000c1e1b00 */
[----:B-1----:R-:W-:-:S05]  /*5610*/  IADD3 R12, P0, PT, R10, UR6, RZ ;  /* 0x000000060a0c7c10 */ /* 0x002fca000ff1e0ff */
[----:B------:R-:W-:-:S05]  /*5620*/  IMAD.X R13, RZ, RZ, UR7, P0 ;  /* 0x00000007ff0d7e24 */ /* 0x000fca00080e06ff */
[----:B------:R2:W3:Y:S01]  /*5630*/  LDG.E.U8 R11, desc[UR8][R12.64] ;  /* 0x000000080c0b7981 */ /* 0x0004e2000c1e1100 */
[--C-:B------:R-:W-:Y:S01]  /*5640*/  SHF.R.S32.HI R15, RZ, 0x1f, R7.reuse ;  /* 0x0000001fff0f7819 */ /* 0x100fe20000011407 */
[----:B------:R-:W-:Y:S01]  /*5650*/  BSSY.RECONVERGENT B0, `(.L_x_26) ;  /* 0x0000010000007945 */ /* 0x000fe20003800200 */
[----:B--2---:R-:W-:Y:S01]  /*5660*/  LOP3.LUT R12, R4, R16, R7, 0x60, !PT ;  /* 0x00000010040c7212 */ /* 0x004fe200078e6007 */
[----:B------:R-:W-:Y:S01]  /*5670*/  IMAD.MOV.U32 R4, RZ, RZ, RZ ;  /* 0x000000ffff047224 */ /* 0x000fe200078e00ff */
[----:B------:R-:W-:Y:S02]  /*5680*/  LOP3.LUT R13, R5, R17, R15, 0x60, !PT ;  /* 0x00000011050d7212 */ /* 0x000fe400078e600f */
[----:B------:R-:W-:-:S04]  /*5690*/  ISETP.NE.U32.AND P0, PT, R12, RZ, PT ;  /* 0x000000ff0c00720c */ /* 0x000fc80003f05070 */
[----:B------:R-:W-:Y:S02]  /*56a0*/  ISETP.NE.AND.EX P0, PT, R13, RZ, PT, P0 ;  /* 0x000000ff0d00720c */ /* 0x000fe40003f05300 */
[----:B---3--:R-:W-:-:S11]  /*56b0*/  PRMT R11, R11, 0x8880, RZ ;  /* 0x000088800b0b7816 */ /* 0x008fd600000000ff */
[----:B------:R-:W-:Y:S05]  /*56c0*/  @!P0 BRA `(.L_x_27) ;  /* 0x0000000000208947 */ /* 0x000fea0003800000 */
[----:B------:R-:W-:-:S07]  /*56d0*/  IMAD.MOV.U32 R4, RZ, RZ, RZ ;  /* 0x000000ffff047224 */ /* 0x000fce00078e00ff */
.L_x_28:
[C---:B------:R-:W-:Y:S02]  /*56e0*/  ISETP.GT.U32.AND P0, PT, R12.reuse, 0x1, PT ;  /* 0x000000010c00780c */ /* 0x040fe40003f04070 */
[C---:B------:R-:W-:Y:S02]  /*56f0*/  LOP3.LUT R5, R12.reuse, 0x1, RZ, 0xc0, !PT ;  /* 0x000000010c057812 */ /* 0x040fe400078ec0ff */
[----:B------:R-:W-:Y:S02]  /*5700*/  ISETP.GT.U32.AND.EX P0, PT, R13, RZ, PT, P0 ;  /* 0x000000ff0d00720c */ /* 0x000fe40003f04100 */
[--C-:B------:R-:W-:Y:S01]  /*5710*/  SHF.R.U64 R12, R12, 0x1, R13.reuse ;  /* 0x000000010c0c7819 */ /* 0x100fe2000000120d */
[----:B------:R-:W-:Y:S01]  /*5720*/  IMAD.IADD R4, R5, 0x1, R4 ;  /* 0x0000000105047824 */ /* 0x000fe200078e0204 */
[----:B------:R-:W-:-:S09]  /*5730*/  SHF.R.U32.HI R13, RZ, 0x1, R13 ;  /* 0x00000001ff0d7819 */ /* 0x000fd2000001160d */
[----:B------:R-:W-:Y:S05]  /*5740*/  @P0 BRA `(.L_x_28) ;  /* 0xfffffffc00e40947 */ /* 0x000fea000383ffff */
.L_x_27:
[----:B------:R-:W-:Y:S05]  /*5750*/  BSYNC.RECONVERGENT B0 ;  /* 0x0000000000007941 */ /* 0x000fea0003800200 */
.L_x_26:
[----:B------:R-:W-:Y:S01]  /*5760*/  IMAD.IADD R11, R11, 0x1, R4 ;  /* 0x000000010b0b7824 */ /* 0x000fe200078e0204 */
[----:B------:R-:W-:Y:S01]  /*5770*/  BSSY.RECONVERGENT B0, `(.L_x_29) ;  /* 0x000002e000007945 */ /* 0x000fe20003800200 */
[----:B------:R-:W-:-:S03]  /*5780*/  IMAD.MOV.U32 R4, RZ, RZ, 0x3f800000 ;  /* 0x3f800000ff047424 */ /* 0x000fc600078e00ff */
        /* <DEDUP_REMOVED lines=11> */
[----:B------:R-:W0:Y:S01]  /*5840*/  FRND.TRUNC R18, R18 ;  /* 0x0000001200127307 */ /* 0x000e22000020d000 */
[----:B------:R-:W-:-:S04]  /*5850*/  FFMA R4, RZ, RZ, R4 ;  /* 0x000000ffff047223 */ /* 0x000fc80000000004 */
[----:B------:R-:W-:-:S04]  /*5860*/  FFMA R12, RZ, RZ, R4 ;  /* 0x000000ffff0c7223 */ /* 0x000fc80000000004 */
[----:B------:R-:W-:-:S04]  /*5870*/  FADD R13, RZ, R12 ;  /* 0x0000000cff0d7221 */ /* 0x000fc80000000000 */
[CC--:B------:R-:W-:Y:S01]  /*5880*/  FMUL R4, R13.reuse, R5.reuse ;  /* 0x000000050d047220 */ /* 0x0c0fe20000400000 */
[----:B------:R-:W-:Y:S01]  /*5890*/  FADD R15, -RZ, R13 ;  /* 0x0000000dff0f7221 */ /* 0x000fe20000000100 */
[----:B0-----:R-:W-:Y:S02]  /*58a0*/  FADD R20, R18, R18 ;  /* 0x0000001212147221 */ /* 0x001fe40000000000 */
[----:B------:R-:W0:Y:S01]  /*58b0*/  FRND R11, R4 ;  /* 0x00000004000b7307 */ /* 0x000e220000201000 */
[----:B------:R-:W-:Y:S01]  /*58c0*/  FADD R15, R12, -R15 ;  /* 0x8000000f0c0f7221 */ /* 0x000fe20000000000 */
[-C--:B------:R-:W-:Y:S01]  /*58d0*/  FFMA R12, R13, R5.reuse, -R4 ;  /* 0x000000050d0c7223 */ /* 0x080fe20000000804 */
[C---:B------:R-:W-:Y:S01]  /*58e0*/  FSETP.GT.AND P1, PT, |R4|.reuse, 152, PT ;  /* 0x431800000400780b */ /* 0x040fe20003f24200 */
[----:B------:R-:W-:Y:S02]  /*58f0*/  FADD R20, R5, -R20 ;  /* 0x8000001405147221 */ /* 0x000fe40000000000 */
[----:B------:R-:W-:Y:S01]  /*5900*/  FFMA R13, R15, R5, R12 ;  /* 0x000000050f0d7223 */ /* 0x000fe2000000000c */
[----:B------:R-:W-:Y:S01]  /*5910*/  IMAD.MOV.U32 R15, RZ, RZ, 0x391fcb8e ;  /* 0x391fcb8eff0f7424 */ /* 0x000fe200078e00ff */
[----:B------:R-:W1:Y:S01]  /*5920*/  F2I.NTZ R14, R4 ;  /* 0x00000004000e7305 */ /* 0x000e620000203100 */
[----:B0-----:R-:W-:Y:S01]  /*5930*/  FADD R12, R4, -R11 ;  /* 0x8000000b040c7221 */ /* 0x001fe20000000000 */
[----:B------:R-:W-:-:S03]  /*5940*/  FSETP.GT.AND P0, PT, R11, RZ, PT ;  /* 0x000000ff0b00720b */ /* 0x000fc60003f04000 */
[----:B------:R-:W-:Y:S01]  /*5950*/  FADD R12, R12, R13 ;  /* 0x0000000d0c0c7221 */ /* 0x000fe20000000000 */
[----:B------:R-:W-:Y:S02]  /*5960*/  SEL R11, RZ, 0x83000000, P0 ;  /* 0x83000000ff0b7807 */ /* 0x000fe40000000000 */
[----:B------:R-:W-:Y:S01]  /*5970*/  FSETP.GEU.AND P0, PT, R4, RZ, PT ;  /* 0x000000ff0400720b */ /* 0x000fe20003f0e000 */
[----:B------:R-:W-:Y:S02]  /*5980*/  FFMA R13, R12, R15, 0.0013391353422775864601 ;  /* 0x3aaf85ed0c0d7423 */ /* 0x000fe4000000000f */
[----:B-1----:R-:W-:Y:S01]  /*5990*/  IMAD R14, R14, 0x800000, -R11 ;  /* 0x008000000e0e7824 */ /* 0x002fe200078e0a0b */
[----:B------:R-:W-:Y:S01]  /*59a0*/  FSEL R4, RZ, +INF , !P0 ;  /* 0x7f800000ff047808 */ /* 0x000fe20004000000 */
[----:B------:R-:W-:Y:S01]  /*59b0*/  FFMA R13, R12, R13, 0.0096188392490148544312 ;  /* 0x3c1d98560c0d7423 */ /* 0x000fe2000000000d */
[----:B------:R-:W-:-:S03]  /*59c0*/  FSETP.NEU.AND P0, PT, |R20|, 1, PT ;  /* 0x3f8000001400780b */ /* 0x000fc60003f0d200 */
[----:B------:R-:W-:-:S04]  /*59d0*/  FFMA R13, R12, R13, 0.055503588169813156128 ;  /* 0x3d6357bb0c0d7423 */ /* 0x000fc8000000000d */
[----:B------:R-:W-:-:S04]  /*59e0*/  FFMA R13, R12, R13, 0.24022644758224487305 ;  /* 0x3e75fdec0c0d7423 */ /* 0x000fc8000000000d */
[----:B------:R-:W-:Y:S01]  /*59f0*/  FFMA R15, R12, R13, 0.69314718246459960938 ;  /* 0x3f3172180c0f7423 */ /* 0x000fe2000000000d */
[----:B------:R-:W-:-:S03]  /*5a00*/  VIADD R13, R11, 0x7f000000 ;  /* 0x7f0000000b0d7836 */ /* 0x000fc60000000000 */
[----:B------:R-:W-:-:S04]  /*5a10*/  FFMA R12, R12, R15, 1 ;  /* 0x3f8000000c0c7423 */ /* 0x000fc8000000000f */
[----:B------:R-:W-:-:S04]  /*5a20*/  FMUL R13, R13, R12 ;  /* 0x0000000c0d0d7220 */ /* 0x000fc80000400000 */
[----:B------:R-:W-:-:S05]  /*5a30*/  @!P1 FMUL R4, R14, R13 ;  /* 0x0000000d0e049220 */ /* 0x000fca0000400000 */
[----:B------:R-:W-:-:S07]  /*5a40*/  FSEL R4, R4, -R4, P0 ;  /* 0x8000000404047208 */ /* 0x000fce0000000000 */
.L_x_30:
[----:B------:R-:W-:Y:S05]  /*5a50*/  BSYNC.RECONVERGENT B0 ;  /* 0x0000000000007941 */ /* 0x000fea0003800200 */
.L_x_29:
[----:B------:R-:W0:Y:S01]  /*5a60*/  LDC.64 R12, c[0x3][0x68] ;  /* 0x00c01a00ff0c7b82 */ /* 0x000e220000000a00 */
[----:B------:R-:W1:Y:S01]  /*5a70*/  F2F.F64.F32 R4, R4 ;  /* 0x0000000400047310 */ /* 0x000e620000201800 */
[----:B------:R-:W-:Y:S01]  /*5a80*/  BSSY.RECONVERGENT B0, `(.L_x_31) ;  /* 0x0000209000007945 */ /* 0x000fe20003800200 */
[----:B-1----:R-:W-:Y:S02]  /*5a90*/  DMUL R14, R2, R4 ;  /* 0x00000004020e7228 */ /* 0x002fe40000000000 */
[----:B0-----:R-:W-:-:S08]  /*5aa0*/  DMUL R12, R12, -0.5 ;  /* 0xbfe000000c0c7828 */ /* 0x001fd00000000000 */
[----:B------:R-:W-:Y:S01]  /*5ab0*/  F2F.F32.F64 R14, R14 ;  /* 0x0000000e000e7310 */ /* 0x000fe20000301000 */
[----:B------:R-:W-:-:S07]  /*5ac0*/  DMUL R12, R12, R4 ;  /* 0x000000040c0c7228 */ /* 0x000fce0000000000 */
[----:B------:R-:W0:Y:S02]  /*5ad0*/  F2F.F32.F64 R11, R12 ;  /* 0x0000000c000b7310 */ /* 0x000e240000301000 */
[----:B0-----:R-:W-:-:S13]  /*5ae0*/  LOP3.LUT P0, R5, R11, 0x7fffffff, RZ, 0xc0, !PT ;  /* 0x7fffffff0b057812 */ /* 0x001fda000780c0ff */
[----:B------:R-:W-:Y:S05]  /*5af0*/  @P0 BRA `(.L_x_32) ;  /* 0x00000000002c0947 */ /* 0x000fea0003800000 */
[----:B------:R-:W-:Y:S02]  /*5b00*/  IMAD.MOV.U32 R5, RZ, RZ, 0x3bbb989d ;  /* 0x3bbb989dff057424 */ /* 0x000fe400078e00ff */
[----:B------:R-:W-:Y:S02]  /*5b10*/  IMAD.MOV.U32 R13, RZ, RZ, 0x437c0000 ;  /* 0x437c0000ff0d7424 */ /* 0x000fe400078e00ff */
[----:B------:R-:W-:-:S04]  /*5b20*/  FFMA.SAT R4, R14, R5, 0.5 ;  /* 0x3f0000000e047423 */ /* 0x000fc80000002005 */
[----:B------:R-:W-:-:S04]  /*5b30*/  FFMA.RM R4, R4, R13, 12582913 ;  /* 0x4b40000104047423 */ /* 0x000fc8000000400d */
[C---:B------:R-:W-:Y:S01]  /*5b40*/  FADD R5, R4.reuse, -12583039 ;  /* 0xcb40007f04057421 */ /* 0x040fe20000000000 */
[----:B------:R-:W-:-:S03]  /*5b50*/  IMAD.SHL.U32 R4, R4, 0x800000, RZ ;  /* 0x0080000004047824 */ /* 0x000fc600078e00ff */
[----:B------:R-:W-:-:S04]  /*5b60*/  FFMA R5, R14, 1.4426950216293334961, -R5 ;  /* 0x3fb8aa3b0e057823 */ /* 0x000fc80000000805 */
[----:B------:R-:W-:-:S06]  /*5b70*/  FFMA R5, R14, 1.925963033500011079e-08, R5 ;  /* 0x32a570600e057823 */ /* 0x000fcc0000000005 */
[----:B------:R-:W0:Y:S02]  /*5b80*/  MUFU.EX2 R5, R5 ;  /* 0x0000000500057308 */ /* 0x000e240000000800 */
[----:B0-----:R-:W-:Y:S01]  /*5b90*/  FMUL R23, R4, R5 ;  /* 0x0000000504177220 */ /* 0x001fe20000400000 */
[----:B------:R-:W-:Y:S06]  /*5ba0*/  BRA `(.L_x_33) ;  /* 0x0000001c00d87947 */ /* 0x000fec0003800000 */
.L_x_32:
[----:B------:R-:W-:-:S13]  /*5bb0*/  LOP3.LUT P0, R4, R14, 0x7fffffff, RZ, 0xc0, !PT ;  /* 0x7fffffff0e047812 */ /* 0x000fda000780c0ff */
[----:B------:R-:W-:Y:S05]  /*5bc0*/  @P0 BRA `(.L_x_34) ;  /* 0x0000000800540947 */ /* 0x000fea0003800000 */
[C---:B------:R-:W-:Y:S01]  /*5bd0*/  FMUL R4, R11.reuse, 0.63661974668502807617 ;  /* 0x3f22f9830b047820 */ /* 0x040fe20000400000 */
[----:B------:R-:W-:Y:S01]  /*5be0*/  FSETP.GE.AND P0, PT, |R11|, 105615, PT ;  /* 0x47ce47800b00780b */ /* 0x000fe20003f06200 */
[----:B------:R-:W-:Y:S02]  /*5bf0*/  BSSY.RECONVERGENT B1, `(.L_x_35) ;  /* 0x000003b000017945 */ /* 0x000fe40003800200 */
[----:B------:R-:W0:Y:S02]  /*5c00*/  F2I.NTZ R18, R4 ;  /* 0x0000000400127305 */ /* 0x000e240000203100 */
[----:B0-----:R-:W-:Y:S01]  /*5c10*/  I2FP.F32.S32 R22, R18 ;  /* 0x0000001200167245 */ /* 0x001fe20000201400 */
[----:B------:R-:W-:-:S04]  /*5c20*/  IMAD.MOV.U32 R24, RZ, RZ, R18 ;  /* 0x000000ffff187224 */ /* 0x000fc800078e0012 */
[----:B------:R-:W-:-:S04]  /*5c30*/  FFMA R5, R22, -1.5707962512969970703, R11 ;  /* 0xbfc90fda16057823 */ /* 0x000fc8000000000b */
[----:B------:R-:W-:-:S04]  /*5c40*/  FFMA R5, R22, -7.5497894158615963534e-08, R5 ;  /* 0xb3a2216816057823 */ /* 0x000fc80000000005 */
[----:B------:R-:W-:-:S04]  /*5c50*/  FFMA R22, R22, -5.3903029534742383927e-15, R5 ;  /* 0xa7c234c516167823 */ /* 0x000fc80000000005 */
[----:B------:R-:W-:Y:S01]  /*5c60*/  IMAD.MOV.U32 R5, RZ, RZ, R22 ;  /* 0x000000ffff057224 */ /* 0x000fe200078e0016 */
[----:B------:R-:W-:Y:S06]  /*5c70*/  @!P0 BRA `(.L_x_36) ;  /* 0x0000000000c88947 */ /* 0x000fec0003800000 */
[----:B------:R-:W-:-:S13]  /*5c80*/  FSETP.NEU.AND P1, PT, |R11|, +INF , PT ;  /* 0x7f8000000b00780b */ /* 0x000fda0003f2d200 */
[----:B------:R-:W-:Y:S01]  /*5c90*/  @!P1 FMUL R5, RZ, R11 ;  /* 0x0000000bff059220 */ /* 0x000fe20000400000 */
[----:B------:R-:W-:Y:S01]  /*5ca0*/  @!P1 IMAD.MOV.U32 R18, RZ, RZ, RZ ;  /* 0x000000ffff129224 */ /* 0x000fe200078e00ff */
[----:B------:R-:W-:Y:S06]  /*5cb0*/  @!P1 BRA `(.L_x_36) ;  /* 0x0000000000b89947 */ /* 0x000fec0003800000 */
[----:B------:R-:W0:Y:S01]  /*5cc0*/  LDC.64 R4, c[0x4][0x128] ;  /* 0x01004a00ff047b82 */ /* 0x000e220000000a00 */
[----:B------:R-:W-:Y:S01]  /*5cd0*/  IMAD.SHL.U32 R14, R11, 0x100, RZ ;  /* 0x000001000b0e7824 */ /* 0x000fe200078e00ff */
[----:B------:R-:W-:Y:S01]  /*5ce0*/  CS2R R12, SRZ ;  /* 0x00000000000c7805 */ /* 0x000fe2000001ff00 */
[----:B------:R-:W-:-:S03]  /*5cf0*/  UMOV UR5, URZ ;  /* 0x000000ff00057c82 */ /* 0x000fc60008000000 */
[----:B------:R-:W-:-:S07]  /*5d00*/  LOP3.LUT R23, R14, 0x80000000, RZ, 0xfc, !PT ;  /* 0x800000000e177812 */ /* 0x000fce00078efcff */
.L_x_37:
[----:B0-----:R-:W-:-:S06]  /*5d10*/  IMAD.WIDE.U32 R14, R13, 0x4, R4 ;  /* 0x000000040d0e7825 */ /* 0x001fcc00078e0004 */
[----:B------:R-:W2:Y:S01]  /*5d20*/  LDG.E.CONSTANT R14, desc[UR8][R14.64] ;  /* 0x000000080e0e7981 */ /* 0x000ea2000c1e9900 */
[C---:B-1----:R-:W-:Y:S02]  /*5d30*/  IMAD R20, R13.reuse, 0x4, R1 ;  /* 0x000000040d147824 */ /* 0x042fe400078e0201 */
[----:B------:R-:W-:-:S05]  /*5d40*/  VIADD R13, R13, 0x1 ;  /* 0x000000010d0d7836 */ /* 0x000fca0000000000 */
[----:B------:R-:W-:Y:S01]  /*5d50*/  ISETP.NE.AND P1, PT, R13, 0x6, PT ;  /* 0x000000060d00780c */ /* 0x000fe20003f25270 */
[----:B--2---:R-:W-:-:S03]  /*5d60*/  IMAD.WIDE.U32 R18, R14, R23, RZ ;  /* 0x000000170e127225 */ /* 0x004fc600078e00ff */
[----:B------:R-:W-:-:S04]  /*5d70*/  IADD3 R21, P2, PT, R18, R12, RZ ;  /* 0x0000000c12157210 */ /* 0x000fc80007f5e0ff */
[----:B------:R-:W-:Y:S01]  /*5d80*/  IADD3.X R12, PT, PT, R19, UR5, RZ, P2, !PT ;  /* 0x00000005130c7c10 */ /* 0x000fe200097fe4ff */
[----:B------:R1:W-:Y:S04]  /*5d90*/  STL [R20], R21 ;  /* 0x0000001514007387 */ /* 0x0003e80000100800 */
[----:B------:R-:W-:Y:S05]  /*5da0*/  @P1 BRA `(.L_x_37) ;  /* 0xfffffffc00d81947 */ /* 0x000fea000383ffff */
[----:B------:R-:W-:Y:S01]  /*5db0*/  SHF.R.U32.HI R14, RZ, 0x17, R11 ;  /* 0x00000017ff0e7819 */ /* 0x000fe2000001160b */
[----:B------:R0:W-:Y:S03]  /*5dc0*/  STL [R1+0x18], R12 ;  /* 0x0000180c01007387 */ /* 0x0001e60000100800 */
[C---:B------:R-:W-:Y:S02]  /*5dd0*/  LOP3.LUT R4, R14.reuse, 0xe0, RZ, 0xc0, !PT ;  /* 0x000000e00e047812 */ /* 0x040fe400078ec0ff */
[----:B------:R-:W-:-:S03]  /*5de0*/  LOP3.LUT P1, RZ, R14, 0x1f, RZ, 0xc0, !PT ;  /* 0x0000001f0eff7812 */ /* 0x000fc6000782c0ff */
[----:B------:R-:W-:-:S05]  /*5df0*/  VIADD R4, R4, 0xffffff80 ;  /* 0xffffff8004047836 */ /* 0x000fca0000000000 */
[----:B------:R-:W-:-:S05]  /*5e00*/  SHF.R.U32.HI R4, RZ, 0x5, R4 ;  /* 0x00000005ff047819 */ /* 0x000fca0000011604 */
[----:B------:R-:W-:-:S05]  /*5e10*/  IMAD R15, R4, -0x4, R1 ;  /* 0xfffffffc040f7824 */ /* 0x000fca00078e0201 */
[----:B------:R-:W2:Y:S04]  /*5e20*/  LDL R13, [R15+0x18] ;  /* 0x000018000f0d7983 */ /* 0x000ea80000100800 */
[----:B------:R-:W2:Y:S04]  /*5e30*/  LDL R4, [R15+0x14] ;  /* 0x000014000f047983 */ /* 0x000ea80000100800 */
[----:B------:R-:W3:Y:S01]  /*5e40*/  @P1 LDL R5, [R15+0x10] ;  /* 0x000010000f051983 */ /* 0x000ee20000100800 */
[----:B------:R-:W-:Y:S01]  /*5e50*/  LOP3.LUT R14, R14, 0x1f, RZ, 0xc0, !PT ;  /* 0x0000001f0e0e7812 */ /* 0x000fe200078ec0ff */
[----:B------:R-:W-:Y:S01]  /*5e60*/  UMOV UR6, 0x54442d19 ;  /* 0x54442d1900067882 */ /* 0x000fe20000000000 */
[----:B------:R-:W-:-:S02]  /*5e70*/  UMOV UR7, 0x3bf921fb ;  /* 0x3bf921fb00077882 */ /* 0x000fc40000000000 */
[-C--:B--2---:R-:W-:Y:S02]  /*5e80*/  @P1 SHF.L.W.U32.HI R13, R4, R14.reuse, R13 ;  /* 0x0000000e040d1219 */ /* 0x084fe40000010e0d */
[----:B---3--:R-:W-:Y:S02]  /*5e90*/  @P1 SHF.L.W.U32.HI R4, R5, R14, R4 ;  /* 0x0000000e05041219 */ /* 0x008fe40000010e04 */
[----:B------:R-:W-:Y:S02]  /*5ea0*/  ISETP.GE.AND P1, PT, R11, RZ, PT ;  /* 0x000000ff0b00720c */ /* 0x000fe40003f26270 */
[C-C-:B------:R-:W-:Y:S01]  /*5eb0*/  SHF.L.W.U32.HI R18, R4.reuse, 0x2, R13.reuse ;  /* 0x0000000204127819 */ /* 0x140fe20000010e0d */
[----:B------:R-:W-:Y:S01]  /*5ec0*/  IMAD.SHL.U32 R4, R4, 0x4, RZ ;  /* 0x0000000404047824 */ /* 0x000fe200078e00ff */
[----:B------:R-:W-:Y:S02]  /*5ed0*/  SHF.R.U32.HI R13, RZ, 0x1e, R13 ;  /* 0x0000001eff0d7819 */ /* 0x000fe4000001160d */
[----:B------:R-:W-:-:S02]  /*5ee0*/  SHF.R.S32.HI R5, RZ, 0x1f, R18 ;  /* 0x0000001fff057819 */ /* 0x000fc40000011412 */
[C---:B0-----:R-:W-:Y:S02]  /*5ef0*/  LOP3.LUT R12, R18.reuse, R11, RZ, 0x3c, !PT ;  /* 0x0000000b120c7212 */ /* 0x041fe400078e3cff */
[C---:B------:R-:W-:Y:S02]  /*5f00*/  LOP3.LUT R4, R5.reuse, R4, RZ, 0x3c, !PT ;  /* 0x0000000405047212 */ /* 0x040fe400078e3cff */
[----:B------:R-:W-:Y:S02]  /*5f10*/  LOP3.LUT R5, R5, R18, RZ, 0x3c, !PT ;  /* 0x0000001205057212 */ /* 0x000fe400078e3cff */
[----:B------:R-:W-:Y:S02]  /*5f20*/  LEA.HI R18, R18, R13, RZ, 0x1 ;  /* 0x0000000d12127211 */ /* 0x000fe400078f08ff */
[----:B------:R-:W-:Y:S02]  /*5f30*/  ISETP.GE.AND P2, PT, R12, RZ, PT ;  /* 0x000000ff0c00720c */ /* 0x000fe40003f46270 */
[----:B------:R-:W0:Y:S01]  /*5f40*/  I2F.F64.S64 R4, R4 ;  /* 0x0000000400047312 */ /* 0x000e220000301c00 */
[----:B------:R-:W-:-:S04]  /*5f50*/  IMAD.MOV R12, RZ, RZ, -R18 ;  /* 0x000000ffff0c7224 */ /* 0x000fc800078e0a12 */
[----:B------:R-:W-:Y:S01]  /*5f60*/  @!P1 IMAD.MOV.U32 R18, RZ, RZ, R12 ;  /* 0x000000ffff129224 */ /* 0x000fe200078e000c */
[----:B0-----:R-:W-:-:S10]  /*5f70*/  DMUL R14, R4, UR6 ;  /* 0x00000006040e7c28 */ /* 0x001fd40008000000 */
[----:B------:R-:W0:Y:S02]  /*5f80*/  F2F.F32.F64 R14, R14 ;  /* 0x0000000e000e7310 */ /* 0x000e240000301000 */
[----:B0-----:R-:W-:-:S07]  /*5f90*/  FSEL R5, -R14, R14, !P2 ;  /* 0x0000000e0e057208 */ /* 0x001fce0005000100 */
.L_x_36:
[----:B------:R-:W-:Y:S05]  /*5fa0*/  BSYNC.RECONVERGENT B1 ;  /* 0x0000000000017941 */ /* 0x000fea0003800200 */
.L_x_35:
[----:B-1----:R-:W-:Y:S02]  /*5fb0*/  IMAD.MOV.U32 R20, RZ, RZ, 0x37cbac00 ;  /* 0x37cbac00ff147424 */ /* 0x002fe400078e00ff */
[----:B------:R-:W-:Y:S01]  /*5fc0*/  FMUL R4, R5, R5 ;  /* 0x0000000505047220 */ /* 0x000fe20000400000 */
[----:B------:R-:W-:Y:S01]  /*5fd0*/  LOP3.LUT R13, R18, 0x1, RZ, 0xc0, !PT ;  /* 0x00000001120d7812 */ /* 0x000fe200078ec0ff */
[----:B------:R-:W-:Y:S01]  /*5fe0*/  IMAD.MOV.U32 R21, RZ, RZ, 0x3c0885e4 ;  /* 0x3c0885e4ff157424 */ /* 0x000fe200078e00ff */
[----:B------:R-:W-:Y:S01]  /*5ff0*/  BSSY.RECONVERGENT B1, `(.L_x_38) ;  /* 0x0000043000017945 */ /* 0x000fe20003800200 */
[----:B------:R-:W-:Y:S01]  /*6000*/  FFMA R12, R4, R20, -0.0013887860113754868507 ;  /* 0xbab607ed040c7423 */ /* 0x000fe20000000014 */
[----:B------:R-:W-:Y:S01]  /*6010*/  ISETP.NE.U32.AND P1, PT, R13, 0x1, PT ;  /* 0x000000010d00780c */ /* 0x000fe20003f25070 */
[----:B------:R-:W-:Y:S02]  /*6020*/  VIADD R14, R18, 0x1 ;  /* 0x00000001120e7836 */ /* 0x000fe40000000000 */
[----:B------:R-:W-:Y:S01]  /*6030*/  IMAD.MOV.U32 R13, RZ, RZ, 0x3e2aaaa8 ;  /* 0x3e2aaaa8ff0d7424 */ /* 0x000fe200078e00ff */
[----:B------:R-:W-:-:S02]  /*6040*/  FSEL R15, R12, -0.00019574658654164522886, P1 ;  /* 0xb94d41530c0f7808 */ /* 0x000fc40000800000 */
[----:B------:R-:W-:Y:S02]  /*6050*/  FSEL R19, R21, 0.041666727513074874878, !P1 ;  /* 0x3d2aaabb15137808 */ /* 0x000fe40004800000 */
[----:B------:R-:W-:Y:S02]  /*6060*/  LOP3.LUT P2, RZ, R14, 0x2, RZ, 0xc0, !PT ;  /* 0x000000020eff7812 */ /* 0x000fe4000784c0ff */
[----:B------:R-:W-:Y:S01]  /*6070*/  FSEL R23, R5, 1, !P1 ;  /* 0x3f80000005177808 */ /* 0x000fe20004800000 */
[----:B------:R-:W-:Y:S01]  /*6080*/  FFMA R15, R4, R15, R19 ;  /* 0x0000000f040f7223 */ /* 0x000fe20000000013 */
[----:B------:R-:W-:-:S03]  /*6090*/  FSEL R14, -R13, -0.4999999701976776123, !P1 ;  /* 0xbeffffff0d0e7808 */ /* 0x000fc60004800100 */
[C---:B------:R-:W-:Y:S02]  /*60a0*/  FFMA R12, R4.reuse, R23, RZ ;  /* 0x00000017040c7223 */ /* 0x040fe400000000ff */
[----:B------:R-:W-:-:S04]  /*60b0*/  FFMA R14, R4, R15, R14 ;  /* 0x0000000f040e7223 */ /* 0x000fc8000000000e */
[----:B------:R-:W-:-:S04]  /*60c0*/  FFMA R23, R12, R14, R23 ;  /* 0x0000000e0c177223 */ /* 0x000fc80000000017 */
[----:B------:R-:W-:Y:S01]  /*60d0*/  @P2 FADD R23, RZ, -R23 ;  /* 0x80000017ff172221 */ /* 0x000fe20000000000 */
[----:B------:R-:W-:Y:S06]  /*60e0*/  @!P0 BRA `(.L_x_39) ;  /* 0x0000000000cc8947 */ /* 0x000fec0003800000 */
[----:B------:R-:W-:-:S13]  /*60f0*/  FSETP.NEU.AND P0, PT, |R11|, +INF , PT ;  /* 0x7f8000000b00780b */ /* 0x000fda0003f0d200 */
[----:B------:R-:W-:Y:S01]  /*6100*/  @!P0 FMUL R22, RZ, R11 ;  /* 0x0000000bff168220 */ /* 0x000fe20000400000 */
[----:B------:R-:W-:Y:S01]  /*6110*/  @!P0 IMAD.MOV.U32 R24, RZ, RZ, RZ ;  /* 0x000000ffff188224 */ /* 0x000fe200078e00ff */
[----:B------:R-:W-:Y:S06]  /*6120*/  @!P0 BRA `(.L_x_39) ;  /* 0x0000000000bc8947 */ /* 0x000fec0003800000 */
[----:B------:R-:W0:Y:S01]  /*6130*/  LDC.64 R4, c[0x4][0x128] ;  /* 0x01004a00ff047b82 */ /* 0x000e220000000a00 */
[----:B------:R-:W-:Y:S01]  /*6140*/  IMAD.SHL.U32 R14, R11, 0x100, RZ ;  /* 0x000001000b0e7824 */ /* 0x000fe200078e00ff */
[----:B------:R-:W-:Y:S01]  /*6150*/  UMOV UR5, URZ ;  /* 0x000000ff00057c82 */ /* 0x000fe20008000000 */
[----:B------:R-:W-:Y:S02]  /*6160*/  IMAD.MOV.U32 R12, RZ, RZ, RZ ;  /* 0x000000ffff0c7224 */ /* 0x000fe400078e00ff */
[----:B------:R-:W-:Y:S01]  /*6170*/  IMAD.MOV.U32 R22, RZ, RZ, RZ ;  /* 0x000000ffff167224 */ /* 0x000fe200078e00ff */
[----:B------:R-:W-:-:S07]  /*6180*/  LOP3.LUT R27, R14, 0x80000000, RZ, 0xfc, !PT ;  /* 0x800000000e1b7812 */ /* 0x000fce00078efcff */
.L_x_40:
        /* <DEDUP_REMOVED lines=22> */
[----:B------:R-:W-:Y:S01]  /*62f0*/  UMOV UR7, 0x3bf921fb ;  /* 0x3bf921fb00077882 */ /* 0x000fe20000000000 */
[----:B------:R-:W-:-:S02]  /*6300*/  ISETP.GE.AND P1, PT, R11, RZ, PT ;  /* 0x000000ff0b00720c */ /* 0x000fc40003f26270 */
[-C--:B--2---:R-:W-:Y:S02]  /*6310*/  @P0 SHF.L.W.U32.HI R18, R5, R14.reuse, R18 ;  /* 0x0000000e05120219 */ /* 0x084fe40000010e12 */
[----:B---3--:R-:W-:Y:S02]  /*6320*/  @P0 SHF.L.W.U32.HI R5, R4, R14, R5 ;  /* 0x0000000e04050219 */ /* 0x008fe40000010e05 */
[--C-:B------:R-:W-:Y:S02]  /*6330*/  SHF.R.U32.HI R19, RZ, 0x1e, R18.reuse ;  /* 0x0000001eff137819 */ /* 0x100fe40000011612 */
[C---:B-1----:R-:W-:Y:S01]  /*6340*/  SHF.L.W.U32.HI R24, R5.reuse, 0x2, R18 ;  /* 0x0000000205187819 */ /* 0x042fe20000010e12 */
[----:B------:R-:W-:-:S03]  /*6350*/  IMAD.SHL.U32 R5, R5, 0x4, RZ ;  /* 0x0000000405057824 */ /* 0x000fc600078e00ff */
[----:B------:R-:W-:Y:S02]  /*6360*/  SHF.R.S32.HI R14, RZ, 0x1f, R24 ;  /* 0x0000001fff0e7819 */ /* 0x000fe40000011418 */
[----:B------:R-:W-:Y:S02]  /*6370*/  LOP3.LUT R11, R24, R11, RZ, 0x3c, !PT ;  /* 0x0000000b180b7212 */ /* 0x000fe400078e3cff */
[C---:B------:R-:W-:Y:S02]  /*6380*/  LOP3.LUT R4, R14.reuse, R5, RZ, 0x3c, !PT ;  /* 0x000000050e047212 */ /* 0x040fe400078e3cff */
[----:B------:R-:W-:Y:S02]  /*6390*/  LOP3.LUT R5, R14, R24, RZ, 0x3c, !PT ;  /* 0x000000180e057212 */ /* 0x000fe400078e3cff */
[----:B------:R-:W-:Y:S02]  /*63a0*/  LEA.HI R24, R24, R19, RZ, 0x1 ;  /* 0x0000001318187211 */ /* 0x000fe400078f08ff */
[----:B------:R-:W-:-:S02]  /*63b0*/  ISETP.GE.AND P0, PT, R11, RZ, PT ;  /* 0x000000ff0b00720c */ /* 0x000fc40003f06270 */
[----:B------:R-:W1:Y:S01]  /*63c0*/  I2F.F64.S64 R4, R4 ;  /* 0x0000000400047312 */ /* 0x000e620000301c00 */
[----:B------:R-:W-:-:S04]  /*63d0*/  IMAD.MOV R11, RZ, RZ, -R24 ;  /* 0x000000ffff0b7224 */ /* 0x000fc800078e0a18 */
[----:B------:R-:W-:Y:S01]  /*63e0*/  @!P1 IMAD.MOV.U32 R24, RZ, RZ, R11 ;  /* 0x000000ffff189224 */ /* 0x000fe200078e000b */
[----:B-1----:R-:W-:-:S10]  /*63f0*/  DMUL R14, R4, UR6 ;  /* 0x00000006040e7c28 */ /* 0x002fd40008000000 */
[----:B------:R-:W1:Y:S02]  /*6400*/  F2F.F32.F64 R14, R14 ;  /* 0x0000000e000e7310 */ /* 0x000e640000301000 */
[----:B01----:R-:W-:-:S07]  /*6410*/  FSEL R22, -R14, R14, !P0 ;  /* 0x0000000e0e167208 */ /* 0x003fce0004000100 */
.L_x_39:
[----:B------:R-:W-:Y:S05]  /*6420*/  BSYNC.RECONVERGENT B1 ;  /* 0x0000000000017941 */ /* 0x000fea0003800200 */
.L_x_38:
[----:B------:R-:W-:Y:S01]  /*6430*/  FMUL R4, R22, R22 ;  /* 0x0000001616047220 */ /* 0x000fe20000400000 */
[C---:B------:R-:W-:Y:S02]  /*6440*/  LOP3.LUT R5, R24.reuse, 0x1, RZ, 0xc0, !PT ;  /* 0x0000000118057812 */ /* 0x040fe400078ec0ff */
[----:B------:R-:W-:Y:S01]  /*6450*/  LOP3.LUT P1, RZ, R24, 0x2, RZ, 0xc0, !PT ;  /* 0x0000000218ff7812 */ /* 0x000fe2000782c0ff */
[----:B------:R-:W-:Y:S01]  /*6460*/  FFMA R20, R4, R20, -0.0013887860113754868507 ;  /* 0xbab607ed04147423 */ /* 0x000fe20000000014 */
[----:B------:R-:W-:-:S04]  /*6470*/  ISETP.NE.U32.AND P0, PT, R5, 0x1, PT ;  /* 0x000000010500780c */ /* 0x000fc80003f05070 */
[----:B------:R-:W-:Y:S02]  /*6480*/  FSEL R21, R21, 0.041666727513074874878, P0 ;  /* 0x3d2aaabb15157808 */ /* 0x000fe40000000000 */
[----:B------:R-:W-:Y:S02]  /*6490*/  FSEL R5, R20, -0.00019574658654164522886, !P0 ;  /* 0xb94d415314057808 */ /* 0x000fe40004000000 */
[----:B------:R-:W-:Y:S02]  /*64a0*/  FSEL R11, R22, 1, P0 ;  /* 0x3f800000160b7808 */ /* 0x000fe40000000000 */
[----:B------:R-:W-:Y:S01]  /*64b0*/  FSEL R14, -R13, -0.4999999701976776123, P0 ;  /* 0xbeffffff0d0e7808 */ /* 0x000fe20000000100 */
[C---:B------:R-:W-:Y:S02]  /*64c0*/  FFMA R5, R4.reuse, R5, R21 ;  /* 0x0000000504057223 */ /* 0x040fe40000000015 */
[C---:B------:R-:W-:Y:S02]  /*64d0*/  FFMA R12, R4.reuse, R11, RZ ;  /* 0x0000000b040c7223 */ /* 0x040fe400000000ff */
[----:B------:R-:W-:-:S04]  /*64e0*/  FFMA R5, R4, R5, R14 ;  /* 0x0000000504057223 */ /* 0x000fc8000000000e */
[----:B------:R-:W-:-:S04]  /*64f0*/  FFMA R11, R12, R5, R11 ;  /* 0x000000050c0b7223 */ /* 0x000fc8000000000b */
[----:B------:R-:W-:Y:S01]  /*6500*/  @P1 FADD R11, RZ, -R11 ;  /* 0x8000000bff0b1221 */ /* 0x000fe20000000000 */
[----:B------:R-:W-:Y:S06]  /*6510*/  BRA `(.L_x_33) ;  /* 0x00000014007c7947 */ /* 0x000fec0003800000 */
.L_x_34:
[----:B------:R-:W-:-:S13]  /*6520*/  ISETP.GE.U32.AND P0, PT, R5, 0x7f800000, PT ;  /* 0x7f8000000500780c */ /* 0x000fda0003f06070 */
[----:B------:R-:W-:Y:S05]  /*6530*/  @!P0 BRA `(.L_x_41) ;  /* 0x0000000000208947 */ /* 0x000fea0003800000 */
[----:B------:R-:W-:-:S13]  /*6540*/  ISETP.NE.AND P1, PT, R4, 0x7f800000, PT ;  /* 0x7f8000000400780c */ /* 0x000fda0003f25270 */
[----:B------:R-:W-:Y:S01]  /*6550*/  @P1 FADD R11, R11, -R11 ;  /* 0x8000000b0b0b1221 */ /* 0x000fe20000000000 */
[----:B------:R-:W-:-:S03]  /*6560*/  @!P1 ISETP.GT.AND P0, PT, R14, -0x1, PT ;  /* 0xffffffff0e00980c */ /* 0x000fc60003f04270 */
[--C-:B------:R-:W-:Y:S01]  /*6570*/  @!P1 FADD R4, R11, -R11.reuse ;  /* 0x8000000b0b049221 */ /* 0x100fe20000000000 */
[----:B------:R-:W-:Y:S01]  /*6580*/  @P1 IMAD.MOV.U32 R23, RZ, RZ, R11 ;  /* 0x000000ffff171224 */ /* 0x000fe200078e000b */
[----:B------:R-:W-:-:S03]  /*6590*/  @!P1 FSEL R23, R14, RZ, P0 ;  /* 0x000000ff0e179208 */ /* 0x000fc60000000000 */
[----:B------:R-:W-:Y:S01]  /*65a0*/  @!P1 FSEL R11, R4, RZ, P0 ;  /* 0x000000ff040b9208 */ /* 0x000fe20000000000 */
[----:B------:R-:W-:Y:S06]  /*65b0*/  BRA `(.L_x_33) ;  /* 0x0000001400547947 */ /* 0x000fec0003800000 */
.L_x_41:
[----:B------:R-:W-:-:S05]  /*65c0*/  VIADD R4, R14, 0xbd4e8de8 ;  /* 0xbd4e8de80e047836 */ /* 0x000fca0000000000 */
[----:B------:R-:W-:-:S13]  /*65d0*/  ISETP.GT.U32.AND P0, PT, R4, 0x8e8e5c, PT ;  /* 0x008e8e5c0400780c */ /* 0x000fda0003f04070 */
[----:B------:R-:W-:Y:S05]  /*65e0*/  @P0 BRA `(.L_x_42) ;  /* 0x0000000800c00947 */ /* 0x000fea0003800000 */
[----:B------:R-:W-:Y:S02]  /*65f0*/  IMAD.MOV.U32 R5, RZ, RZ, 0x3bbb989d ;  /* 0x3bbb989dff057424 */ /* 0x000fe400078e00ff */
[----:B------:R-:W-:Y:S01]  /*6600*/  FADD R14, R14, -162.88958740234375 ;  /* 0xc322e3bc0e0e7421 */ /* 0x000fe20000000000 */
[----:B------:R-:W-:Y:S02]  /*6610*/  IMAD.MOV.U32 R13, RZ, RZ, 0x437c0000 ;  /* 0x437c0000ff0d7424 */ /* 0x000fe400078e00ff */
[C---:B------:R-:W-:Y:S01]  /*6620*/  FMUL R26, R11.reuse, 0.63661974668502807617 ;  /* 0x3f22f9830b1a7820 */ /* 0x040fe20000400000 */
[----:B------:R-:W-:Y:S01]  /*6630*/  FSETP.GE.AND P0, PT, |R11|, 105615, PT ;  /* 0x47ce47800b00780b */ /* 0x000fe20003f06200 */
[----:B------:R-:W-:Y:S01]  /*6640*/  FFMA.SAT R4, R14, R5, 0.5 ;  /* 0x3f0000000e047423 */ /* 0x000fe20000002005 */
[----:B------:R-:W-:Y:S03]  /*6650*/  BSSY.RECONVERGENT B1, `(.L_x_43) ;  /* 0x000004d000017945 */ /* 0x000fe60003800200 */
[----:B------:R-:W-:Y:S01]  /*6660*/  FFMA.RM R4, R4, R13, 12582913 ;  /* 0x4b40000104047423 */ /* 0x000fe2000000400d */
[----:B------:R-:W0:Y:S03]  /*6670*/  F2I.NTZ R26, R26 ;  /* 0x0000001a001a7305 */ /* 0x000e260000203100 */
[C---:B------:R-:W-:Y:S01]  /*6680*/  FADD R5, R4.reuse, -12583039 ;  /* 0xcb40007f04057421 */ /* 0x040fe20000000000 */
[----:B------:R-:W-:-:S03]  /*6690*/  IMAD.SHL.U32 R4, R4, 0x800000, RZ ;  /* 0x0080000004047824 */ /* 0x000fc600078e00ff */
[----:B------:R-:W-:-:S04]  /*66a0*/  FFMA R5, R14, 1.4426950216293334961, -R5 ;  /* 0x3fb8aa3b0e057823 */ /* 0x000fc80000000805 */
[----:B------:R-:W-:Y:S01]  /*66b0*/  FFMA R5, R14, 1.925963033500011079e-08, R5 ;  /* 0x32a570600e057823 */ /* 0x000fe20000000005 */
[----:B0-----:R-:W-:Y:S01]  /*66c0*/  I2FP.F32.S32 R22, R26 ;  /* 0x0000001a00167245 */ /* 0x001fe20000201400 */
[----:B------:R-:W-:-:S04]  /*66d0*/  IMAD.MOV.U32 R24, RZ, RZ, R26 ;  /* 0x000000ffff187224 */ /* 0x000fc800078e001a */
[----:B------:R-:W0:Y:S01]  /*66e0*/  MUFU.EX2 R5, R5 ;  /* 0x0000000500057308 */ /* 0x000e220000000800 */
[----:B------:R-:W-:-:S04]  /*66f0*/  FFMA R15, R22, -1.5707962512969970703, R11 ;  /* 0xbfc90fda160f7823 */ /* 0x000fc8000000000b */
[----:B------:R-:W-:-:S04]  /*6700*/  FFMA R15, R22, -7.5497894158615963534e-08, R15 ;  /* 0xb3a22168160f7823 */ /* 0x000fc8000000000f */
[----:B------:R-:W-:Y:S01]  /*6710*/  FFMA R22, R22, -5.3903029534742383927e-15, R15 ;  /* 0xa7c234c516167823 */ /* 0x000fe2000000000f */
[----:B0-----:R-:W-:-:S05]  /*6720*/  FMUL R4, R4, R5 ;  /* 0x0000000504047220 */ /* 0x001fca0000400000 */
[----:B------:R-:W-:-:S04]  /*6730*/  LEA.HI R12, R4, 0xffffffed, RZ, 0x9 ;  /* 0xffffffed040c7811 */ /* 0x000fc800078f48ff */
[----:B------:R-:W-:-:S04]  /*6740*/  LOP3.LUT R13, R12, 0xffff, RZ, 0xc0, !PT ;  /* 0x0000ffff0c0d7812 */ /* 0x000fc800078ec0ff */
[----:B------:R-:W-:-:S04]  /*6750*/  LEA.HI R13, R13, R12, RZ, 0x11 ;  /* 0x0000000c0d0d7211 */ /* 0x000fc800078f88ff */
[----:B------:R-:W-:-:S04]  /*6760*/  PRMT R13, R13, 0x9910, RZ ;  /* 0x000099100d0d7816 */ /* 0x000fc800000000ff */
[----:B------:R-:W-:-:S04]  /*6770*/  SHF.R.S32.HI R5, RZ, 0x1, R13 ;  /* 0x00000001ff057819 */ /* 0x000fc8000001140d */
[----:B------:R-:W-:Y:S02]  /*6780*/  PRMT R13, R5, 0x9910, RZ ;  /* 0x00009910050d7816 */ /* 0x000fe400000000ff */
[----:B------:R-:W-:Y:S01]  /*6790*/  LOP3.LUT R5, R4, 0x7fffff, RZ, 0xc0, !PT ;  /* 0x007fffff04057812 */ /* 0x000fe200078ec0ff */
[----:B------:R-:W-:Y:S02]  /*67a0*/  IMAD.MOV.U32 R4, RZ, RZ, R22 ;  /* 0x000000ffff047224 */ /* 0x000fe400078e0016 */
[----:B------:R-:W-:Y:S01]  /*67b0*/  IMAD.IADD R14, R12, 0x1, -R13 ;  /* 0x000000010c0e7824 */ /* 0x000fe200078e0a0d */
[----:B------:R-:W-:Y:S02]  /*67c0*/  LOP3.LUT R12, R5, 0x7f000000, RZ, 0xfc, !PT ;  /* 0x7f000000050c7812 */ /* 0x000fe400078efcff */
[----:B------:R-:W-:Y:S02]  /*67d0*/  LEA R13, R13, 0x3f800000, 0x17 ;  /* 0x3f8000000d0d7811 */ /* 0x000fe400078eb8ff */
[----:B------:R-:W-:Y:S01]  /*67e0*/  LEA R14, R14, 0x3f800000, 0x17 ;  /* 0x3f8000000e0e7811 */ /* 0x000fe200078eb8ff */
[----:B------:R-:W-:Y:S06]  /*67f0*/  @!P0 BRA `(.L_x_44) ;  /* 0x0000000000c88947 */ /* 0x000fec0003800000 */
[----:B------:R-:W-:-:S13]  /*6800*/  FSETP.NEU.AND P1, PT, |R11|, +INF , PT ;  /* 0x7f8000000b00780b */ /* 0x000fda0003f2d200 */
[----:B------:R-:W-:Y:S01]  /*6810*/  @!P1 FMUL R4, RZ, R11 ;  /* 0x0000000bff049220 */ /* 0x000fe20000400000 */
[----:B------:R-:W-:Y:S01]  /*6820*/  @!P1 IMAD.MOV.U32 R26, RZ, RZ, RZ ;  /* 0x000000ffff1a9224 */ /* 0x000fe200078e00ff */
[----:B------:R-:W-:Y:S06]  /*6830*/  @!P1 BRA `(.L_x_44) ;  /* 0x0000000000b89947 */ /* 0x000fec0003800000 */
[----:B------:R-:W-:Y:S01]  /*6840*/  IMAD.SHL.U32 R15, R11, 0x100, RZ ;  /* 0x000001000b0f7824 */ /* 0x000fe200078e00ff */
[----:B------:R-:W-:Y:S01]  /*6850*/  CS2R R20, SRZ ;  /* 0x0000000000147805 */ /* 0x000fe2000001ff00 */
[----:B------:R-:W-:-:S03]  /*6860*/  UMOV UR5, URZ ;  /* 0x000000ff00057c82 */ /* 0x000fc60008000000 */
[----:B------:R-:W-:-:S07]  /*6870*/  LOP3.LUT R15, R15, 0x80000000, RZ, 0xfc, !PT ;  /* 0x800000000f0f7812 */ /* 0x000fce00078efcff */
.L_x_45:
[----:B0-----:R-:W0:Y:S02]  /*6880*/  LDC.64 R4, c[0x4][0x128] ;  /* 0x01004a00ff047b82 */ /* 0x001e240000000a00 */
[----:B0-----:R-:W-:-:S05]  /*6890*/  IMAD.WIDE.U32 R18, R21, 0x4, R4 ;  /* 0x0000000415127825 */ /* 0x001fca00078e0004 */
[----:B------:R-:W2:Y:S01]  /*68a0*/  LDG.E.CONSTANT R4, desc[UR8][R18.64] ;  /* 0x0000000812047981 */ /* 0x000ea2000c1e9900 */
[C---:B------:R-:W-:Y:S02]  /*68b0*/  IMAD R23, R21.reuse, 0x4, R1 ;  /* 0x0000000415177824 */ /* 0x040fe400078e0201 */
        /* <DEDUP_REMOVED lines=9> */
[C---:B0-----:R-:W-:Y:S02]  /*6950*/  LOP3.LUT R4, R18.reuse, 0xe0, RZ, 0xc0, !PT ;  /* 0x000000e012047812 */ /* 0x041fe400078ec0ff */
        /* <DEDUP_REMOVED lines=12> */
[----:B---3--:R-:W-:-:S04]  /*6a20*/  @P1 SHF.L.W.U32.HI R4, R5, R18, R4 ;  /* 0x0000001205041219 */ /* 0x008fc80000010e04 */
[C-C-:B------:R-:W-:Y:S01]  /*6a30*/  SHF.L.W.U32.HI R26, R4.reuse, 0x2, R15.reuse ;  /* 0x00000002041a7819 */ /* 0x140fe20000010e0f */
[----:B------:R-:W-:Y:S01]  /*6a40*/  IMAD.SHL.U32 R4, R4, 0x4, RZ ;  /* 0x0000000404047824 */ /* 0x000fe200078e00ff */
[----:B------:R-:W-:Y:S02]  /*6a50*/  SHF.R.U32.HI R15, RZ, 0x1e, R15 ;  /* 0x0000001eff0f7819 */ /* 0x000fe4000001160f */
[----:B------:R-:W-:Y:S02]  /*6a60*/  SHF.R.S32.HI R5, RZ, 0x1f, R26 ;  /* 0x0000001fff057819 */ /* 0x000fe4000001141a */
[----:B-1----:R-:W-:Y:S02]  /*6a70*/  LOP3.LUT R20, R26, R11, RZ, 0x3c, !PT ;  /* 0x0000000b1a147212 */ /* 0x002fe400078e3cff */
[C---:B------:R-:W-:Y:S02]  /*6a80*/  LOP3.LUT R4, R5.reuse, R4, RZ, 0x3c, !PT ;  /* 0x0000000405047212 */ /* 0x040fe400078e3cff */
[----:B------:R-:W-:-:S02]  /*6a90*/  LOP3.LUT R5, R5, R26, RZ, 0x3c, !PT ;  /* 0x0000001a05057212 */ /* 0x000fc400078e3cff */
        /* <DEDUP_REMOVED lines=8> */
.L_x_44:
[----:B------:R-:W-:Y:S05]  /*6b20*/  BSYNC.RECONVERGENT B1 ;  /* 0x0000000000017941 */ /* 0x000fea0003800200 */
.L_x_43:
[----:B------:R-:W-:Y:S02]  /*6b30*/  IMAD.MOV.U32 R15, RZ, RZ, 0x37cbac00 ;  /* 0x37cbac00ff0f7424 */ /* 0x000fe400078e00ff */
[----:B------:R-:W-:Y:S01]  /*6b40*/  FMUL R5, R4, R4 ;  /* 0x0000000404057220 */ /* 0x000fe20000400000 */
[C---:B------:R-:W-:Y:S01]  /*6b50*/  LOP3.LUT R19, R26.reuse, 0x1, RZ, 0xc0, !PT ;  /* 0x000000011a137812 */ /* 0x040fe200078ec0ff */
        /* <DEDUP_REMOVED lines=9> */
[----:B------:R-:W-:Y:S01]  /*6bf0*/  FSEL R19, -R21, -0.4999999701976776123, !P1 ;  /* 0xbeffffff15137808 */ /* 0x000fe20004800100 */
[----:B------:R-:W-:Y:S01]  /*6c00*/  FFMA R18, R5, R18, R26 ;  /* 0x0000001205127223 */ /* 0x000fe2000000001a */
[----:B------:R-:W-:-:S03]  /*6c10*/  FSEL R4, R4, 1, !P1 ;  /* 0x3f80000004047808 */ /* 0x000fc60004800000 */
[C---:B------:R-:W-:Y:S02]  /*6c20*/  FFMA R18, R5.reuse, R18, R19 ;  /* 0x0000001205127223 */ /* 0x040fe40000000013 */
[----:B------:R-:W-:-:S04]  /*6c30*/  FFMA R5, R5, R4, RZ ;  /* 0x0000000405057223 */ /* 0x000fc800000000ff */
[----:B------:R-:W-:-:S04]  /*6c40*/  FFMA R5, R5, R18, R4 ;  /* 0x0000001205057223 */ /* 0x000fc80000000004 */
[----:B------:R-:W-:-:S04]  /*6c50*/  @P2 FADD R5, RZ, -R5 ;  /* 0x80000005ff052221 */ /* 0x000fc80000000000 */
[----:B------:R-:W-:-:S04]  /*6c60*/  FMUL R4, R12, R5 ;  /* 0x000000050c047220 */ /* 0x000fc80000400000 */
[----:B------:R-:W-:Y:S01]  /*6c70*/  FMUL R23, R13, R4 ;  /* 0x000000040d177220 */ /* 0x000fe20000400000 */
        /* <DEDUP_REMOVED lines=9> */
.L_x_48:
        /* <DEDUP_REMOVED lines=28> */
[C---:B0-----:R-:W-:Y:S01]  /*6ed0*/  SHF.L.W.U32.HI R26, R5.reuse, 0x2, R22 ;  /* 0x00000002051a7819 */ /* 0x041fe20000010e16 */
[----:B------:R-:W-:-:S03]  /*6ee0*/  IMAD.SHL.U32 R5, R5, 0x4, RZ ;  /* 0x0000000405057824 */ /* 0x000fc600078e00ff */
[----:B------:R-:W-:Y:S02]  /*6ef0*/  SHF.R.S32.HI R18, RZ, 0x1f, R26 ;  /* 0x0000001fff127819 */ /* 0x000fe4000001141a */
[----:B------:R-:W-:Y:S02]  /*6f00*/  LOP3.LUT R11, R26, R11, RZ, 0x3c, !PT ;  /* 0x0000000b1a0b7212 */ /* 0x000fe400078e3cff */
[C---:B------:R-:W-:Y:S02]  /*6f10*/  LOP3.LUT R4, R18.reuse, R5, RZ, 0x3c, !PT ;  /* 0x0000000512047212 */ /* 0x040fe400078e3cff */
[----:B------:R-:W-:Y:S02]  /*6f20*/  LOP3.LUT R5, R18, R26, RZ, 0x3c, !PT ;  /* 0x0000001a12057212 */ /* 0x000fe400078e3cff */
[----:B-1----:R-:W-:Y:S02]  /*6f30*/  LEA.HI R24, R26, R25, RZ, 0x1 ;  /* 0x000000191a187211 */ /* 0x002fe400078f08ff */
[----:B------:R-:W-:-:S02]  /*6f40*/  ISETP.GE.AND P0, PT, R11, RZ, PT ;  /* 0x000000ff0b00720c */ /* 0x000fc40003f06270 */
[----:B------:R-:W0:Y:S01]  /*6f50*/  I2F.F64.S64 R4, R4 ;  /* 0x0000000400047312 */ /* 0x000e220000301c00 */
[----:B------:R-:W-:-:S04]  /*6f60*/  IMAD.MOV R11, RZ, RZ, -R24 ;  /* 0x000000ffff0b7224 */ /* 0x000fc800078e0a18 */
[----:B------:R-:W-:Y:S01]  /*6f70*/  @!P1 IMAD.MOV.U32 R24, RZ, RZ, R11 ;  /* 0x000000ffff189224 */ /* 0x000fe200078e000b */
[----:B0-----:R-:W-:-:S10]  /*6f80*/  DMUL R18, R4, UR6 ;  /* 0x0000000604127c28 */ /* 0x001fd40008000000 */
[----:B------:R-:W0:Y:S02]  /*6f90*/  F2F.F32.F64 R18, R18 ;  /* 0x0000001200127310 */ /* 0x000e240000301000 */
[----:B0-----:R-:W-:-:S07]  /*6fa0*/  FSEL R22, -R18, R18, !P0 ;  /* 0x0000001212167208 */ /* 0x001fce0004000100 */
.L_x_47:
[----:B------:R-:W-:Y:S05]  /*6fb0*/  BSYNC.RECONVERGENT B1 ;  /* 0x0000000000017941 */ /* 0x000fea0003800200 */
.L_x_46:
[----:B------:R-:W-:Y:S01]  /*6fc0*/  FMUL R4, R22, R22 ;  /* 0x0000001616047220 */ /* 0x000fe20000400000 */
[----:B------:R-:W-:Y:S01]  /*6fd0*/  LOP3.LUT R5, R24, 0x1, RZ, 0xc0, !PT ;  /* 0x0000000118057812 */ /* 0x000fe200078ec0ff */
[----:B------:R-:W-:Y:S01]  /*6fe0*/  FMUL R23, R14, R23 ;  /* 0x000000170e177220 */ /* 0x000fe20000400000 */
        /* <DEDUP_REMOVED lines=11> */
[----:B------:R-:W-:-:S04]  /*70a0*/  @P1 FADD R5, RZ, -R5 ;  /* 0x80000005ff051221 */ /* 0x000fc80000000000 */
[----:B------:R-:W-:-:S04]  /*70b0*/  FMUL R12, R12, R5 ;  /* 0x000000050c0c7220 */ /* 0x000fc80000400000 */
[----:B------:R-:W-:-:S04]  /*70c0*/  FMUL R11, R13, R12 ;  /* 0x0000000c0d0b7220 */ /* 0x000fc80000400000 */
[----:B------:R-:W-:Y:S01]  /*70d0*/  FMUL R11, R14, R11 ;  /* 0x0000000b0e0b7220 */ /* 0x000fe20000400000 */
[----:B------:R-:W-:Y:S06]  /*70e0*/  BRA `(.L_x_33) ;  /* 0x0000000800887947 */ /* 0x000fec0003800000 */
.L_x_42:
[C---:B------:R-:W-:Y:S01]  /*70f0*/  FMUL R20, R11.reuse, 0.63661974668502807617 ;  /* 0x3f22f9830b147820 */ /* 0x040fe20000400000 */
[----:B------:R-:W-:Y:S01]  /*7100*/  FSETP.GE.AND P0, PT, |R11|, 105615, PT ;  /* 0x47ce47800b00780b */ /* 0x000fe20003f06200 */
[----:B------:R-:W-:Y:S04]  /*7110*/  BSSY.RECONVERGENT B1, `(.L_x_49) ;  /* 0x000003b000017945 */ /* 0x000fe80003800200 */
        /* <DEDUP_REMOVED lines=17> */
.L_x_51:
        /* <DEDUP_REMOVED lines=26> */
[C-C-:B-1----:R-:W-:Y:S01]  /*73d0*/  SHF.L.W.U32.HI R20, R4.reuse, 0x2, R13.reuse ;  /* 0x0000000204147819 */ /* 0x142fe20000010e0d */
[----:B------:R-:W-:Y:S01]  /*73e0*/  IMAD.SHL.U32 R4, R4, 0x4, RZ ;  /* 0x0000000404047824 */ /* 0x000fe200078e00ff */
[----:B------:R-:W-:Y:S02]  /*73f0*/  SHF.R.U32.HI R13, RZ, 0x1e, R13 ;  /* 0x0000001eff0d7819 */ /* 0x000fe4000001160d */
[----:B------:R-:W-:Y:S02]  /*7400*/  SHF.R.S32.HI R5, RZ, 0x1f, R20 ;  /* 0x0000001fff057819 */ /* 0x000fe40000011414 */
[----:B0-----:R-:W-:Y:S02]  /*7410*/  LOP3.LUT R12, R20, R11, RZ, 0x3c, !PT ;  /* 0x0000000b140c7212 */ /* 0x001fe400078e3cff */
        /* <DEDUP_REMOVED lines=10> */
.L_x_50:
[----:B------:R-:W-:Y:S05]  /*74c0*/  BSYNC.RECONVERGENT B1 ;  /* 0x0000000000017941 */ /* 0x000fea0003800200 */
.L_x_49:
        /* <DEDUP_REMOVED lines=29> */
.L_x_54:
[----:B0-----:R-:W-:-:S05]  /*76a0*/  IMAD.WIDE.U32 R20, R13, 0x4, R4 ;  /* 0x000000040d147825 */ /* 0x001fca00078e0004 */
[----:B-1----:R-:W2:Y:S01]  /*76b0*/  LDG.E.CONSTANT R18, desc[UR8][R20.64] ;  /* 0x0000000814127981 */ /* 0x002ea2000c1e9900 */
        /* <DEDUP_REMOVED lines=8> */
[----:B-1----:R-:W-:Y:S01]  /*7740*/  SHF.R.U32.HI R15, RZ, 0x17, R11 ;  /* 0x00000017ff0f7819 */ /* 0x002fe2000001160b */
        /* <DEDUP_REMOVED lines=19> */
[----:B------:R-:W-:Y:S02]  /*7880*/  LOP3.LUT R11, R22, R11, RZ, 0x3c, !PT ;  /* 0x0000000b160b7212 */ /* 0x000fe400078e3cff */
[C---:B------:R-:W-:Y:S02]  /*7890*/  LOP3.LUT R4, R5.reuse, R4, RZ, 0x3c, !PT ;  /* 0x0000000405047212 */ /* 0x040fe400078e3cff */
[----:B------:R-:W-:-:S02]  /*78a0*/  LOP3.LUT R5, R5, R22, RZ, 0x3c, !PT ;  /* 0x0000001605057212 */ /* 0x000fc400078e3cff */
[----:B------:R-:W-:Y:S02]  /*78b0*/  LEA.HI R22, R22, R13, RZ, 0x1 ;  /* 0x0000000d16167211 */ /* 0x000fe400078f08ff */
[----:B------:R-:W-:Y:S02]  /*78c0*/  ISETP.GE.AND P0, PT, R11, RZ, PT ;  /* 0x000000ff0b00720c */ /* 0x000fe40003f06270 */
[----:B------:R-:W1:Y:S01]  /*78d0*/  I2F.F64.S64 R4, R4 ;  /* 0x0000000400047312 */ /* 0x000e620000301c00 */
[----:B------:R-:W-:-:S04]  /*78e0*/  IMAD.MOV R11, RZ, RZ, -R22 ;  /* 0x000000ffff0b7224 */ /* 0x000fc800078e0a16 */
[----:B------:R-:W-:Y:S01]  /*78f0*/  @!P1 IMAD.MOV.U32 R22, RZ, RZ, R11 ;  /* 0x000000ffff169224 */ /* 0x000fe200078e000b */
[----:B-1----:R-:W-:-:S10]  /*7900*/  DMUL R18, R4, UR6 ;  /* 0x0000000604127c28 */ /* 0x002fd40008000000 */
[----:B------:R-:W1:Y:S02]  /*7910*/  F2F.F32.F64 R18, R18 ;  /* 0x0000001200127310 */ /* 0x000e640000301000 */
[----:B01----:R-:W-:-:S07]  /*7920*/  FSEL R15, -R18, R18, !P0 ;  /* 0x00000012120f7208 */ /* 0x003fce0004000100 */
.L_x_53:
[----:B------:R-:W-:Y:S05]  /*7930*/  BSYNC.RECONVERGENT B1 ;  /* 0x0000000000017941 */ /* 0x000fea0003800200 */
.L_x_52:
[----:B------:R-:W-:Y:S02]  /*7940*/  IMAD.MOV.U32 R5, RZ, RZ, 0x3bbb989d ;  /* 0x3bbb989dff057424 */ /* 0x000fe400078e00ff */
[----:B------:R-:W-:Y:S01]  /*7950*/  FMUL R12, R15, R15 ;  /* 0x0000000f0f0c7220 */ /* 0x000fe20000400000 */
[----:B------:R-:W-:Y:S01]  /*7960*/  IMAD.MOV.U32 R11, RZ, RZ, 0x437c0000 ;  /* 0x437c0000ff0b7424 */ /* 0x000fe200078e00ff */
[----:B------:R-:W-:Y:S01]  /*7970*/  LOP3.LUT R18, R22, 0x1, RZ, 0xc0, !PT ;  /* 0x0000000116127812 */ /* 0x000fe200078ec0ff */
[----:B------:R-:W-:-:S03]  /*7980*/  FFMA.SAT R4, R14, R5, 0.5 ;  /* 0x3f0000000e047423 */ /* 0x000fc60000002005 */
[----:B------:R-:W-:Y:S01]  /*7990*/  ISETP.NE.U32.AND P0, PT, R18, 0x1, PT ;  /* 0x000000011200780c */ /* 0x000fe20003f05070 */
[----:B------:R-:W-:Y:S01]  /*79a0*/  FFMA.RM R4, R4, R11, 12582913 ;  /* 0x4b40000104047423 */ /* 0x000fe2000000400b */
[----:B------:R-:W-:Y:S02]  /*79b0*/  IMAD.MOV.U32 R11, RZ, RZ, 0x37cbac00 ;  /* 0x37cbac00ff0b7424 */ /* 0x000fe400078e00ff */
[----:B------:R-:W-:Y:S01]  /*79c0*/  FSEL R15, R15, 1, P0 ;  /* 0x3f8000000f0f7808 */ /* 0x000fe20000000000 */
[C---:B------:R-:W-:Y:S01]  /*79d0*/  FADD R5, R4.reuse, -12583039 ;  /* 0xcb40007f04057421 */ /* 0x040fe20000000000 */
[----:B------:R-:W-:-:S03]  /*79e0*/  IMAD.SHL.U32 R4, R4, 0x800000, RZ ;  /* 0x0080000004047824 */ /* 0x000fc600078e00ff */
[----:B------:R-:W-:Y:S01]  /*79f0*/  FFMA R13, R14, 1.4426950216293334961, -R5 ;  /* 0x3fb8aa3b0e0d7823 */ /* 0x000fe20000000805 */
[----:B------:R-:W-:Y:S01]  /*7a00*/  FFMA R5, R12, R11, -0.0013887860113754868507 ;  /* 0xbab607ed0c057423 */ /* 0x000fe2000000000b */
[----:B------:R-:W-:Y:S02]  /*7a10*/  IMAD.MOV.U32 R11, RZ, RZ, 0x3d2aaabb ;  /* 0x3d2aaabbff0b7424 */ /* 0x000fe400078e00ff */
[----:B------:R-:W-:Y:S01]  /*7a20*/  FFMA R13, R14, 1.925963033500011079e-08, R13 ;  /* 0x32a570600e0d7823 */ /* 0x000fe2000000000d */
[----:B------:R-:W-:Y:S01]  /*7a30*/  IMAD.MOV.U32 R14, RZ, RZ, 0x3effffff ;  /* 0x3effffffff0e7424 */ /* 0x000fe200078e00ff */
[----:B------:R-:W-:Y:S02]  /*7a40*/  FSEL R5, R5, -0.00019574658654164522886, !P0 ;  /* 0xb94d415305057808 */ /* 0x000fe40004000000 */
[----:B------:R-:W-:Y:S02]  /*7a50*/  FSEL R11, R11, 0.0083327032625675201416, !P0 ;  /* 0x3c0885e40b0b7808 */ /* 0x000fe40004000000 */
[----:B------:R-:W0:Y:S01]  /*7a60*/  MUFU.EX2 R13, R13 ;  /* 0x0000000d000d7308 */ /* 0x000e220000000800 */
[----:B------:R-:W-:-:S02]  /*7a70*/  FSEL R14, -R14, -0.16666662693023681641, !P0 ;  /* 0xbe2aaaa80e0e7808 */ /* 0x000fc40004000100 */
[----:B------:R-:W-:Y:S01]  /*7a80*/  FFMA R5, R12, R5, R11 ;  /* 0x000000050c057223 */ /* 0x000fe2000000000b */
[----:B------:R-:W-:-:S03]  /*7a90*/  LOP3.LUT P0, RZ, R22, 0x2, RZ, 0xc0, !PT ;  /* 0x0000000216ff7812 */ /* 0x000fc6000780c0ff */
[C---:B------:R-:W-:Y:S01]  /*7aa0*/  FFMA R5, R12.reuse, R5, R14 ;  /* 0x000000050c057223 */ /* 0x040fe2000000000e */
[----:B------:R-:W-:-:S04]  /*7ab0*/  FFMA R12, R12, R15, RZ ;  /* 0x0000000f0c0c7223 */ /* 0x000fc800000000ff */
[----:B------:R-:W-:-:S05]  /*7ac0*/  FFMA R5, R12, R5, R15 ;  /* 0x000000050c057223 */ /* 0x000fca000000000f */
[----:B------:R-:W-:Y:S01]  /*7ad0*/  @P0 FADD R5, RZ, -R5 ;  /* 0x80000005ff050221 */ /* 0x000fe20000000000 */
[----:B0-----:R-:W-:-:S04]  /*7ae0*/  FMUL R4, R4, R13 ;  /* 0x0000000d04047220 */ /* 0x001fc80000400000 */
[C---:B------:R-:W-:Y:S01]  /*7af0*/  FMUL R11, R4.reuse, R5 ;  /* 0x00000005040b7220 */ /* 0x040fe20000400000 */
[----:B------:R-:W-:-:S07]  /*7b00*/  FMUL R23, R4, R23 ;  /* 0x0000001704177220 */ /* 0x000fce0000400000 */
.L_x_33:
[----:B------:R-:W-:Y:S05]  /*7b10*/  BSYNC.RECONVERGENT B0 ;  /* 0x0000000000007941 */ /* 0x000fea0003800200 */
.L_x_31:
[----:B------:R-:W-:Y:S01]  /*7b20*/  UISETP.LT.AND UP0, UPT, UR10, 0x1, UPT ;  /* 0x000000010a00788c */ /* 0x000fe2000bf01270 */
[----:B------:R-:W-:Y:S02]  /*7b30*/  VIADD R10, R10, 0x1 ;  /* 0x000000010a0a7836 */ /* 0x000fe40000000000 */
[CC--:B------:R-:W-:Y:S01]  /*7b40*/  FMUL R4, R11.reuse, R8.reuse ;  /* 0x000000080b047220 */ /* 0x0c0fe20000400000 */
[-C--:B------:R-:W-:Y:S01]  /*7b50*/  FMUL R5, R11, R9.reuse ;  /* 0x000000090b057220 */ /* 0x080fe20000400000 */
[----:B------:R-:W-:Y:S02]  /*7b60*/  USEL UR5, UR10, 0x1, !UP0 ;  /* 0x000000010a057887 */ /* 0x000fe4000c000000 */
[C---:B------:R-:W-:Y:S01]  /*7b70*/  FFMA R9, R23.reuse, R9, -R4 ;  /* 0x0000000917097223 */ /* 0x040fe20000000804 */
[----:B------:R-:W-:-:S03]  /*7b80*/  FFMA R8, R23, R8, R5 ;  /* 0x0000000817087223 */ /* 0x000fc60000000005 */
[----:B------:R-:W-:-:S13]  /*7b90*/  ISETP.NE.AND P0, PT, R10, UR5, PT ;  /* 0x000000050a007c0c */ /* 0x000fda000bf05270 */
[----:B------:R-:W-:Y:S05]  /*7ba0*/  @P0 BRA `(.L_x_55) ;  /* 0xffffffd800880947 */ /* 0x000fea000383ffff */
.L_x_25:
        /* <DEDUP_REMOVED lines=8> */
.L_x_86:
[----:B0-----:R-:W0:Y:S01]  /*7c30*/  LDC.64 R4, c[0x3][0x48] ;  /* 0x00c01200ff047b82 */ /* 0x001e220000000a00 */
[----:B------:R-:W1:Y:S01]  /*7c40*/  LDCU.64 UR6, c[0x3][0x50] ;  /* 0x00c00a00ff0677ac */ /* 0x000e620008000a00 */
[----:B0-----:R-:W-:-:S06]  /*7c50*/  IMAD.WIDE.U32 R4, R12, 0x8, R4 ;  /* 0x000000080c047825 */ /* 0x001fcc00078e0004 */
[----:B------:R-:W2:Y:S01]  /*7c60*/  LDG.E.64 R4, desc[UR8][R4.64] ;  /* 0x0000000804047981 */ /* 0x000ea2000c1e1b00 */
[----:B-1----:R-:W-:-:S05]  /*7c70*/  IADD3 R14, P0, PT, R12, UR6, RZ ;  /* 0x000000060c0e7c10 */ /* 0x002fca000ff1e0ff */
[----:B------:R-:W-:-:S05]  /*7c80*/  IMAD.X R15, RZ, RZ, UR7, P0 ;  /* 0x00000007ff0f7e24 */ /* 0x000fca00080e06ff */
[----:B------:R2:W3:Y:S01]  /*7c90*/  LDG.E.U8 R13, desc[UR8][R14.64] ;  /* 0x000000080e0d7981 */ /* 0x0004e2000c1e1100 */
[----:B------:R-:W-:Y:S01]  /*7ca0*/  SHF.R.S32.HI R19, RZ, 0x1f, R7 ;  /* 0x0000001fff137819 */ /* 0x000fe20000011407 */
[----:B------:R-:W-:Y:S01]  /*7cb0*/  BSSY.RECONVERGENT B0, `(.L_x_57) ;  /* 0x0000010000007945 */ /* 0x000fe20003800200 */
[----:B--2---:R-:W-:Y:S01]  /*7cc0*/  LOP3.LUT R14, R4, R7, RZ, 0xc0, !PT ;  /* 0x00000007040e7212 */ /* 0x004fe200078ec0ff */
[----:B------:R-:W-:Y:S01]  /*7cd0*/  IMAD.MOV.U32 R4, RZ, RZ, RZ ;  /* 0x000000ffff047224 */ /* 0x000fe200078e00ff */
[----:B------:R-:W-:Y:S02]  /*7ce0*/  LOP3.LUT R15, R5, R19, RZ, 0xc0, !PT ;  /* 0x00000013050f7212 */ /* 0x000fe400078ec0ff */
[----:B------:R-:W-:-:S04]  /*7cf0*/  ISETP.NE.U32.AND P0, PT, R14, RZ, PT ;  /* 0x000000ff0e00720c */ /* 0x000fc80003f05070 */
[----:B------:R-:W-:Y:S02]  /*7d00*/  ISETP.NE.AND.EX P0, PT, R15, RZ, PT, P0 ;  /* 0x000000ff0f00720c */ /* 0x000fe40003f05300 */
[----:B---3--:R-:W-:-:S11]  /*7d10*/  PRMT R13, R13, 0x8880, RZ ;  /* 0x000088800d0d7816 */ /* 0x008fd600000000ff */
[----:B------:R-:W-:Y:S05]  /*7d20*/  @!P0 BRA `(.L_x_58) ;  /* 0x0000000000208947 */ /* 0x000fea0003800000 */
[----:B------:R-:W-:-:S07]  /*7d30*/  IMAD.MOV.U32 R4, RZ, RZ, RZ ;  /* 0x000000ffff047224 */ /* 0x000fce00078e00ff */
.L_x_59:
[C---:B------:R-:W-:Y:S02]  /*7d40*/  ISETP.GT.U32.AND P0, PT, R14.reuse, 0x1, PT ;  /* 0x000000010e00780c */ /* 0x040fe40003f04070 */
[C---:B------:R-:W-:Y:S02]  /*7d50*/  LOP3.LUT R5, R14.reuse, 0x1, RZ, 0xc0, !PT ;  /* 0x000000010e057812 */ /* 0x040fe400078ec0ff */
[----:B------:R-:W-:Y:S02]  /*7d60*/  ISETP.GT.U32.AND.EX P0, PT, R15, RZ, PT, P0 ;  /* 0x000000ff0f00720c */ /* 0x000fe40003f04100 */
[--C-:B------:R-:W-:Y:S01]  /*7d70*/  SHF.R.U64 R14, R14, 0x1, R15.reuse ;  /* 0x000000010e0e7819 */ /* 0x100fe2000000120f */
[----:B------:R-:W-:Y:S01]  /*7d80*/  IMAD.IADD R4, R5, 0x1, R4 ;  /* 0x0000000105047824 */ /* 0x000fe200078e0204 */
[----:B------:R-:W-:-:S09]  /*7d90*/  SHF.R.U32.HI R15, RZ, 0x1, R15 ;  /* 0x00000001ff0f7819 */ /* 0x000fd2000001160f */
[----:B------:R-:W-:Y:S05]  /*7da0*/  @P0 BRA `(.L_x_59) ;  /* 0xfffffffc00e40947 */ /* 0x000fea000383ffff */
.L_x_58:
[----:B------:R-:W-:Y:S05]  /*7db0*/  BSYNC.RECONVERGENT B0 ;  /* 0x0000000000007941 */ /* 0x000fea0003800200 */
.L_x_57:
        /* <DEDUP_REMOVED lines=47> */
.L_x_61:
[----:B------:R-:W-:Y:S05]  /*80b0*/  BSYNC.RECONVERGENT B0 ;  /* 0x0000000000007941 */ /* 0x000fea0003800200 */
.L_x_60:
[----:B------:R-:W0:Y:S01]  /*80c0*/  LDC.64 R14, c[0x3][0x68] ;  /* 0x00c01a00ff0e7b82 */ /* 0x000e220000000a00 */
[----:B------:R-:W1:Y:S01]  /*80d0*/  F2F.F64.F32 R4, R20 ;  /* 0x0000001400047310 */ /* 0x000e620000201800 */
[----:B------:R-:W-:Y:S01]  /*80e0*/  BSSY.RECONVERGENT B0, `(.L_x_62) ;  /* 0x000020b000007945 */ /* 0x000fe20003800200 */
[----:B0-----:R-:W-:-:S08]  /*80f0*/  DMUL R14, R14, -0.5 ;  /* 0xbfe000000e0e7828 */ /* 0x001fd00000000000 */
[-C--:B-1----:R-:W-:Y:S02]  /*8100*/  DMUL R18, R14, R4.reuse ;  /* 0x000000040e127228 */ /* 0x082fe40000000000 */
[----:B------:R-:W-:-:S04]  /*8110*/  DMUL R4, R2, R4 ;  /* 0x0000000402047228 */ /* 0x000fc80000000000 */
[----:B------:R-:W0:Y:S08]  /*8120*/  F2F.F32.F64 R14, R18 ;  /* 0x00000012000e7310 */ /* 0x000e300000301000 */
[----:B------:R1:W2:Y:S01]  /*8130*/  F2F.F32.F64 R15, R4 ;  /* 0x00000004000f7310 */ /* 0x0002a20000301000 */
[----:B0-----:R-:W-:-:S13]  /*8140*/  LOP3.LUT P0, R13, R14, 0x7fffffff, RZ, 0xc0, !PT ;  /* 0x7fffffff0e0d7812 */ /* 0x001fda000780c0ff */
[----:B-12---:R-:W-:Y:S05]  /*8150*/  @P0 BRA `(.L_x_63) ;  /* 0x00000000002c0947 */ /* 0x006fea0003800000 */
[----:B------:R-:W-:Y:S02]  /*8160*/  IMAD.MOV.U32 R4, RZ, RZ, 0x3bbb989d ;  /* 0x3bbb989dff047424 */ /* 0x000fe400078e00ff */
[----:B------:R-:W-:Y:S02]  /*8170*/  IMAD.MOV.U32 R5, RZ, RZ, 0x437c0000 ;  /* 0x437c0000ff057424 */ /* 0x000fe400078e00ff */
[----:B------:R-:W-:-:S04]  /*8180*/  FFMA.SAT R4, R15, R4, 0.5 ;  /* 0x3f0000000f047423 */ /* 0x000fc80000002004 */
[----:B------:R-:W-:-:S04]  /*8190*/  FFMA.RM R4, R4, R5, 12582913 ;  /* 0x4b40000104047423 */ /* 0x000fc80000004005 */
[C---:B------:R-:W-:Y:S01]  /*81a0*/  FADD R18, R4.reuse, -12583039 ;  /* 0xcb40007f04127421 */ /* 0x040fe20000000000 */
[----:B------:R-:W-:-:S03]  /*81b0*/  IMAD.SHL.U32 R4, R4, 0x800000, RZ ;  /* 0x0080000004047824 */ /* 0x000fc600078e00ff */
[----:B------:R-:W-:-:S04]  /*81c0*/  FFMA R18, R15, 1.4426950216293334961, -R18 ;  /* 0x3fb8aa3b0f127823 */ /* 0x000fc80000000812 */
[----:B------:R-:W-:-:S04]  /*81d0*/  FFMA R18, R15, 1.925963033500011079e-08, R18 ;  /* 0x32a570600f127823 */ /* 0x000fc80000000012 */
[----:B------:R-:W0:Y:S02]  /*81e0*/  MUFU.EX2 R13, R18 ;  /* 0x00000012000d7308 */ /* 0x000e240000000800 */
[----:B0-----:R-:W-:Y:S01]  /*81f0*/  FMUL R13, R4, R13 ;  /* 0x0000000d040d7220 */ /* 0x001fe20000400000 */
[----:B------:R-:W-:Y:S06]  /*8200*/  BRA `(.L_x_64) ;  /* 0x0000001c00e07947 */ /* 0x000fec0003800000 */
.L_x_63:
        /* <DEDUP_REMOVED lines=23> */
.L_x_68:
        /* <DEDUP_REMOVED lines=30> */
[----:B0-----:R-:W-:Y:S02]  /*8560*/  LOP3.LUT R13, R21, R14, RZ, 0x3c, !PT ;  /* 0x0000000e150d7212 */ /* 0x001fe400078e3cff */
        /* <DEDUP_REMOVED lines=10> */
.L_x_67:
[----:B------:R-:W-:Y:S05]  /*8610*/  BSYNC.RECONVERGENT B1 ;  /* 0x0000000000017941 */ /* 0x000fea0003800200 */
.L_x_66:
        /* <DEDUP_REMOVED lines=10> */
[----:B-1----:R-:W-:Y:S02]  /*86c0*/  FSEL R25, R20, 0.041666727513074874878, !P1 ;  /* 0x3d2aaabb14197808 */ /* 0x002fe40004800000 */
        /* <DEDUP_REMOVED lines=13> */
[----:B------:R-:W-:Y:S01]  /*87a0*/  IMAD.SHL.U32 R22, R14, 0x100, RZ ;  /* 0x000001000e167824 */ /* 0x000fe200078e00ff */
[----:B------:R-:W-:Y:S01]  /*87b0*/  UMOV UR5, URZ ;  /* 0x000000ff00057c82 */ /* 0x000fe20008000000 */
[----:B------:R-:W-:Y:S02]  /*87c0*/  IMAD.MOV.U32 R23, RZ, RZ, RZ ;  /* 0x000000ffff177224 */ /* 0x000fe400078e00ff */
[----:B------:R-:W-:Y:S01]  /*87d0*/  IMAD.MOV.U32 R24, RZ, RZ, RZ ;  /* 0x000000ffff187224 */ /* 0x000fe200078e00ff */
[----:B------:R-:W-:-:S07]  /*87e0*/  LOP3.LUT R22, R22, 0x80000000, RZ, 0xfc, !PT ;  /* 0x8000000016167812 */ /* 0x000fce00078efcff */
.L_x_71:
        /* <DEDUP_REMOVED lines=34> */
[----:B-1----:R-:W-:Y:S02]  /*8a10*/  LEA.HI R23, R25, R22, RZ, 0x1 ;  /* 0x0000001619177211 */ /* 0x002fe400078f08ff */
[----:B------:R-:W-:Y:S02]  /*8a20*/  ISETP.GE.AND P0, PT, R14, RZ, PT ;  /* 0x000000ff0e00720c */ /* 0x000fe40003f06270 */
[----:B------:R-:W0:Y:S01]  /*8a30*/  I2F.F64.S64 R4, R4 ;  /* 0x0000000400047312 */ /* 0x000e220000301c00 */
[----:B------:R-:W-:-:S04]  /*8a40*/  IMAD.MOV R14, RZ, RZ, -R23 ;  /* 0x000000ffff0e7224 */ /* 0x000fc800078e0a17 */
[----:B------:R-:W-:Y:S01]  /*8a50*/  @!P1 IMAD.MOV.U32 R23, RZ, RZ, R14 ;  /* 0x000000ffff179224 */ /* 0x000fe200078e000e */
[----:B0-----:R-:W-:-:S10]  /*8a60*/  DMUL R18, R4, UR6 ;  /* 0x0000000604127c28 */ /* 0x001fd40008000000 */
[----:B------:R-:W0:Y:S02]  /*8a70*/  F2F.F32.F64 R18, R18 ;  /* 0x0000001200127310 */ /* 0x000e240000301000 */
[----:B0-----:R-:W-:-:S07]  /*8a80*/  FSEL R22, -R18, R18, !P0 ;  /* 0x0000001212167208 */ /* 0x001fce0004000100 */
.L_x_70:
[----:B------:R-:W-:Y:S05]  /*8a90*/  BSYNC.RECONVERGENT B1 ;  /* 0x0000000000017941 */ /* 0x000fea0003800200 */
.L_x_69:
        /* <DEDUP_REMOVED lines=15> */
.L_x_65:
        /* <DEDUP_REMOVED lines=10> */
.L_x_72:
        /* <DEDUP_REMOVED lines=15> */
[----:B------:R-:W-:-:S04]  /*8d20*/  FFMA R18, R15, 1.925963033500011079e-08, R18 ;  /* 0x32a570600f127823 */ /* 0x000fc80000000012 */
[----:B------:R1:W2:Y:S01]  /*8d30*/  MUFU.EX2 R5, R18 ;  /* 0x0000001200057308 */ /* 0x0002a20000000800 */
[----:B0-----:R-:W-:Y:S01]  /*8d40*/  I2FP.F32.S32 R25, R13 ;  /* 0x0000000d00197245 */ /* 0x001fe20000201400 */
[----:B------:R-:W-:-:S04]  /*8d50*/  IMAD.MOV.U32 R26, RZ, RZ, R13 ;  /* 0x000000ffff1a7224 */ /* 0x000fc800078e000d */
[----:B-1----:R-:W-:-:S04]  /*8d60*/  FFMA R18, R25, -1.5707962512969970703, R14 ;  /* 0xbfc90fda19127823 */ /* 0x002fc8000000000e */
[----:B------:R-:W-:Y:S01]  /*8d70*/  FFMA R18, R25, -7.5497894158615963534e-08, R18 ;  /* 0xb3a2216819127823 */ /* 0x000fe20000000012 */
[----:B--2---:R-:W-:-:S03]  /*8d80*/  FMUL R5, R4, R5 ;  /* 0x0000000504057220 */ /* 0x004fc60000400000 */
[----:B------:R-:W-:Y:S02]  /*8d90*/  FFMA R25, R25, -5.3903029534742383927e-15, R18 ;  /* 0xa7c234c519197823 */ /* 0x000fe40000000012 */
[----:B------:R-:W-:-:S04]  /*8da0*/  LEA.HI R4, R5, 0xffffffed, RZ, 0x9 ;  /* 0xffffffed05047811 */ /* 0x000fc800078f48ff */
[----:B------:R-:W-:-:S04]  /*8db0*/  LOP3.LUT R15, R4, 0xffff, RZ, 0xc0, !PT ;  /* 0x0000ffff040f7812 */ /* 0x000fc800078ec0ff */
[----:B------:R-:W-:-:S04]  /*8dc0*/  LEA.HI R15, R15, R4, RZ, 0x11 ;  /* 0x000000040f0f7211 */ /* 0x000fc800078f88ff */
[----:B------:R-:W-:-:S04]  /*8dd0*/  PRMT R15, R15, 0x9910, RZ ;  /* 0x000099100f0f7816 */ /* 0x000fc800000000ff */
[----:B------:R-:W-:-:S04]  /*8de0*/  SHF.R.S32.HI R15, RZ, 0x1, R15 ;  /* 0x00000001ff0f7819 */ /* 0x000fc8000001140f */
[----:B------:R-:W-:Y:S02]  /*8df0*/  PRMT R19, R15, 0x9910, RZ ;  /* 0x000099100f137816 */ /* 0x000fe400000000ff */
[----:B------:R-:W-:Y:S02]  /*8e00*/  LOP3.LUT R15, R5, 0x7fffff, RZ, 0xc0, !PT ;  /* 0x007fffff050f7812 */ /* 0x000fe400078ec0ff */
[----:B------:R-:W-:Y:S01]  /*8e10*/  LEA R20, R19, 0x3f800000, 0x17 ;  /* 0x3f80000013147811 */ /* 0x000fe200078eb8ff */
[----:B------:R-:W-:Y:S01]  /*8e20*/  IMAD.IADD R22, R4, 0x1, -R19 ;  /* 0x0000000104167824 */ /* 0x000fe200078e0a13 */
[----:B------:R-:W-:Y:S01]  /*8e30*/  LOP3.LUT R15, R15, 0x7f000000, RZ, 0xfc, !PT ;  /* 0x7f0000000f0f7812 */ /* 0x000fe200078efcff */
[----:B------:R-:W-:-:S03]  /*8e40*/  IMAD.MOV.U32 R4, RZ, RZ, R25 ;  /* 0x000000ffff047224 */ /* 0x000fc600078e0019 */
[----:B------:R-:W-:Y:S01]  /*8e50*/  LEA R22, R22, 0x3f800000, 0x17 ;  /* 0x3f80000016167811 */ /* 0x000fe200078eb8ff */
        /* <DEDUP_REMOVED lines=10> */
.L_x_76:
        /* <DEDUP_REMOVED lines=27> */
[--C-:B0-----:R-:W-:Y:S02]  /*90b0*/  SHF.R.U32.HI R24, RZ, 0x1e, R13.reuse ;  /* 0x0000001eff187819 */ /* 0x101fe4000001160d */
[C---:B------:R-:W-:Y:S01]  /*90c0*/  SHF.L.W.U32.HI R21, R4.reuse, 0x2, R13 ;  /* 0x0000000204157819 */ /* 0x040fe20000010e0d */
[----:B------:R-:W-:-:S03]  /*90d0*/  IMAD.SHL.U32 R4, R4, 0x4, RZ ;  /* 0x0000000404047824 */ /* 0x000fc600078e00ff */
[----:B------:R-:W-:Y:S02]  /*90e0*/  SHF.R.S32.HI R5, RZ, 0x1f, R21 ;  /* 0x0000001fff057819 */ /* 0x000fe40000011415 */
[----:B------:R-:W-:Y:S02]  /*90f0*/  LEA.HI R13, R21, R24, RZ, 0x1 ;  /* 0x00000018150d7211 */ /* 0x000fe400078f08ff */
[C---:B------:R-:W-:Y:S02]  /*9100*/  LOP3.LUT R4, R5.reuse, R4, RZ, 0x3c, !PT ;  /* 0x0000000405047212 */ /* 0x040fe400078e3cff */
[----:B------:R-:W-:Y:S02]  /*9110*/  LOP3.LUT R5, R5, R21, RZ, 0x3c, !PT ;  /* 0x0000001505057212 */ /* 0x000fe400078e3cff */
[----:B-1----:R-:W-:Y:S01]  /*9120*/  LOP3.LUT R23, R21, R14, RZ, 0x3c, !PT ;  /* 0x0000000e15177212 */ /* 0x002fe200078e3cff */
[----:B------:R-:W-:-:S03]  /*9130*/  IMAD.MOV R21, RZ, RZ, -R13 ;  /* 0x000000ffff157224 */ /* 0x000fc600078e0a0d */
[----:B------:R-:W0:Y:S01]  /*9140*/  I2F.F64.S64 R4, R4 ;  /* 0x0000000400047312 */ /* 0x000e220000301c00 */
[----:B------:R-:W-:Y:S01]  /*9150*/  ISETP.GE.AND P1, PT, R23, RZ, PT ;  /* 0x000000ff1700720c */ /* 0x000fe20003f26270 */
[----:B------:R-:W-:Y:S01]  /*9160*/  @!P2 IMAD.MOV.U32 R13, RZ, RZ, R21 ;  /* 0x000000ffff0da224 */ /* 0x000fe200078e0015 */
[----:B0-----:R-:W-:-:S10]  /*9170*/  DMUL R18, R4, UR6 ;  /* 0x0000000604127c28 */ /* 0x001fd40008000000 */
[----:B------:R-:W0:Y:S02]  /*9180*/  F2F.F32.F64 R18, R18 ;  /* 0x0000001200127310 */ /* 0x000e240000301000 */
[----:B0-----:R-:W-:-:S07]  /*9190*/  FSEL R4, -R18, R18, !P1 ;  /* 0x0000001212047208 */ /* 0x001fce0004800100 */
.L_x_75:
[----:B------:R-:W-:Y:S05]  /*91a0*/  BSYNC.RECONVERGENT B1 ;  /* 0x0000000000017941 */ /* 0x000fea0003800200 */
.L_x_74:
[----:B------:R-:W-:Y:S02]  /*91b0*/  IMAD.MOV.U32 R21, RZ, RZ, 0x37cbac00 ;  /* 0x37cbac00ff157424 */ /* 0x000fe400078e00ff */
[----:B------:R-:W-:Y:S01]  /*91c0*/  FMUL R5, R4, R4 ;  /* 0x0000000404057220 */ /* 0x000fe20000400000 */
[----:B------:R-:W-:Y:S01]  /*91d0*/  LOP3.LUT R19, R13, 0x1, RZ, 0xc0, !PT ;  /* 0x000000010d137812 */ /* 0x000fe200078ec0ff */
[----:B------:R-:W-:Y:S01]  /*91e0*/  IMAD.MOV.U32 R23, RZ, RZ, 0x3c0885e4 ;  /* 0x3c0885e4ff177424 */ /* 0x000fe200078e00ff */
[----:B------:R-:W-:Y:S01]  /*91f0*/  BSSY.RECONVERGENT B1, `(.L_x_77) ;  /* 0x0000044000017945 */ /* 0x000fe20003800200 */
[----:B------:R-:W-:Y:S01]  /*9200*/  FFMA R18, R5, R21, -0.0013887860113754868507 ;  /* 0xbab607ed05127423 */ /* 0x000fe20000000015 */
[----:B------:R-:W-:Y:S01]  /*9210*/  ISETP.NE.U32.AND P1, PT, R19, 0x1, PT ;  /* 0x000000011300780c */ /* 0x000fe20003f25070 */
[----:B------:R-:W-:-:S03]  /*9220*/  VIADD R13, R13, 0x1 ;  /* 0x000000010d0d7836 */ /* 0x000fc60000000000 */
[----:B------:R-:W-:Y:S02]  /*9230*/  FSEL R18, R18, -0.00019574658654164522886, P1 ;  /* 0xb94d415312127808 */ /* 0x000fe40000800000 */
[----:B------:R-:W-:Y:S02]  /*9240*/  FSEL R24, R23, 0.041666727513074874878, !P1 ;  /* 0x3d2aaabb17187808 */ /* 0x000fe40004800000 */
[----:B------:R-:W-:Y:S02]  /*9250*/  LOP3.LUT P2, RZ, R13, 0x2, RZ, 0xc0, !PT ;  /* 0x000000020dff7812 */ /* 0x000fe4000784c0ff */
[----:B------:R-:W-:Y:S01]  /*9260*/  FSEL R4, R4, 1, !P1 ;  /* 0x3f80000004047808 */ /* 0x000fe20004800000 */
[----:B------:R-:W-:Y:S01]  /*9270*/  FFMA R18, R5, R18, R24 ;  /* 0x0000001205127223 */ /* 0x000fe20000000018 */
[----:B------:R-:W-:-:S05]  /*9280*/  IMAD.MOV.U32 R24, RZ, RZ, 0x3e2aaaa8 ;  /* 0x3e2aaaa8ff187424 */ /* 0x000fca00078e00ff */
[----:B------:R-:W-:-:S05]  /*9290*/  FSEL R28, -R24, -0.4999999701976776123, !P1 ;  /* 0xbeffffff181c7808 */ /* 0x000fca0004800100 */
[C---:B------:R-:W-:Y:S01]  /*92a0*/  FFMA R18, R5.reuse, R18, R28 ;  /* 0x0000001205127223 */ /* 0x040fe2000000001c */
        /* <DEDUP_REMOVED lines=14> */
.L_x_79:
        /* <DEDUP_REMOVED lines=27> */
[--C-:B-1----:R-:W-:Y:S02]  /*9540*/  SHF.R.U32.HI R26, RZ, 0x1e, R25.reuse ;  /* 0x0000001eff1a7819 */ /* 0x102fe40000011619 */
[C---:B------:R-:W-:Y:S01]  /*9550*/  SHF.L.W.U32.HI R27, R4.reuse, 0x2, R25 ;  /* 0x00000002041b7819 */ /* 0x040fe20000010e19 */
        /* <DEDUP_REMOVED lines=12> */
[----:B-1----:R-:W-:-:S07]  /*9620*/  FSEL R25, -R18, R18, !P0 ;  /* 0x0000001212197208 */ /* 0x002fce0004000100 */
.L_x_78:
[----:B------:R-:W-:Y:S05]  /*9630*/  BSYNC.RECONVERGENT B1 ;  /* 0x0000000000017941 */ /* 0x000fea0003800200 */
.L_x_77:
        /* <DEDUP_REMOVED lines=19> */
.L_x_73:
        /* <DEDUP_REMOVED lines=19> */
.L_x_82:
[----:B0-----:R-:W0:Y:S02]  /*98a0*/  LDC.64 R4, c[0x4][0x128] ;  /* 0x01004a00ff047b82 */ /* 0x001e240000000a00 */
[----:B0-----:R-:W-:-:S06]  /*98b0*/  IMAD.WIDE.U32 R4, R23, 0x4, R4 ;  /* 0x0000000417047825 */ /* 0x001fcc00078e0004 */
        /* <DEDUP_REMOVED lines=29> */
[----:B------:R-:W-:Y:S02]  /*9a90*/  LEA.HI R21, R23, R22, RZ, 0x1 ;  /* 0x0000001617157211 */ /* 0x000fe400078f08ff */
[C---:B------:R-:W-:Y:S02]  /*9aa0*/  LOP3.LUT R4, R5.reuse, R4, RZ, 0x3c, !PT ;  /* 0x0000000405047212 */ /* 0x040fe400078e3cff */
[----:B------:R-:W-:Y:S01]  /*9ab0*/  LOP3.LUT R5, R5, R23, RZ, 0x3c, !PT ;  /* 0x0000001705057212 */ /* 0x000fe200078e3cff */
[----:B------:R-:W-:Y:S01]  /*9ac0*/  IMAD.MOV R22, RZ, RZ, -R21 ;  /* 0x000000ffff167224 */ /* 0x000fe200078e0a15 */
[----:B0-----:R-:W-:-:S03]  /*9ad0*/  LOP3.LUT R24, R23, R14, RZ, 0x3c, !PT ;  /* 0x0000000e17187212 */ /* 0x001fc600078e3cff */
[----:B------:R-:W-:Y:S01]  /*9ae0*/  @!P2 IMAD.MOV.U32 R21, RZ, RZ, R22 ;  /* 0x000000ffff15a224 */ /* 0x000fe200078e0016 */
[----:B------:R-:W0:Y:S01]  /*9af0*/  I2F.F64.S64 R4, R4 ;  /* 0x0000000400047312 */ /* 0x000e220000301c00 */
[----:B------:R-:W-:Y:S01]  /*9b00*/  ISETP.GE.AND P1, PT, R24, RZ, PT ;  /* 0x000000ff1800720c */ /* 0x000fe20003f26270 */
[----:B0-----:R-:W-:-:S10]  /*9b10*/  DMUL R18, R4, UR6 ;  /* 0x0000000604127c28 */ /* 0x001fd40008000000 */
[----:B------:R-:W0:Y:S02]  /*9b20*/  F2F.F32.F64 R18, R18 ;  /* 0x0000001200127310 */ /* 0x000e240000301000 */
[----:B0-----:R-:W-:-:S07]  /*9b30*/  FSEL R5, -R18, R18, !P1 ;  /* 0x0000001212057208 */ /* 0x001fce0004800100 */
.L_x_81:
[----:B------:R-:W-:Y:S05]  /*9b40*/  BSYNC.RECONVERGENT B1 ;  /* 0x0000000000017941 */ /* 0x000fea0003800200 */
.L_x_80:
[----:B------:R-:W-:Y:S02]  /*9b50*/  IMAD.MOV.U32 R23, RZ, RZ, 0x37cbac00 ;  /* 0x37cbac00ff177424 */ /* 0x000fe400078e00ff */
        /* <DEDUP_REMOVED lines=29> */
.L_x_85:
        /* <DEDUP_REMOVED lines=17> */
[----:B-1----:R-:W2:Y:S04]  /*9e40*/  LDL R20, [R19+0x18] ;  /* 0x0000180013147983 */ /* 0x002ea80000100800 */
        /* <DEDUP_REMOVED lines=23> */
.L_x_84:
[----:B------:R-:W-:Y:S05]  /*9fc0*/  BSYNC.RECONVERGENT B1 ;  /* 0x0000000000017941 */ /* 0x000fea0003800200 */
.L_x_83:
[----:B------:R-:W-:Y:S01]  /*9fd0*/  IMAD.MOV.U32 R4, RZ, RZ, 0x3bbb989d ;  /* 0x3bbb989dff047424 */ /* 0x000fe200078e00ff */
[----:B------:R-:W-:Y:S01]  /*9fe0*/  LOP3.LUT R18, R13, 0x1, RZ, 0xc0, !PT ;  /* 0x000000010d127812 */ /* 0x000fe200078ec0ff */
[----:B------:R-:W-:Y:S02]  /*9ff0*/  IMAD.MOV.U32 R5, RZ, RZ, 0x437c0000 ;  /* 0x437c0000ff057424 */ /* 0x000fe400078e00ff */
[----:B------:R-:W-:Y:S01]  /*a000*/  FFMA.SAT R4, R15, R4, 0.5 ;  /* 0x3f0000000f047423 */ /* 0x000fe20000002004 */
[----:B------:R-:W-:Y:S01]  /*a010*/  ISETP.NE.U32.AND P0, PT, R18, 0x1, PT ;  /* 0x000000011200780c */ /* 0x000fe20003f05070 */
[----:B------:R-:W-:Y:S02]  /*a020*/  IMAD.MOV.U32 R18, RZ, RZ, 0x3d2aaabb ;  /* 0x3d2aaabbff127424 */ /* 0x000fe400078e00ff */
[----:B------:R-:W-:Y:S01]  /*a030*/  FFMA.RM R4, R4, R5, 12582913 ;  /* 0x4b40000104047423 */ /* 0x000fe20000004005 */
[C---:B------:R-:W-:Y:S01]  /*a040*/  FMUL R5, R20.reuse, R20 ;  /* 0x0000001414057220 */ /* 0x040fe20000400000 */
[----:B------:R-:W-:-:S02]  /*a050*/  FSEL R20, R20, 1, P0 ;  /* 0x3f80000014147808 */ /* 0x000fc40000000000 */
[----:B------:R-:W-:Y:S01]  /*a060*/  FADD R14, R4, -12583039 ;  /* 0xcb40007f040e7421 */ /* 0x000fe20000000000 */
[----:B------:R-:W-:Y:S01]  /*a070*/  FFMA R23, R5, R23, -0.0013887860113754868507 ;  /* 0xbab607ed05177423 */ /* 0x000fe20000000017 */
[----:B------:R-:W-:Y:S01]  /*a080*/  FSEL R18, R18, 0.0083327032625675201416, !P0 ;  /* 0x3c0885e412127808 */ /* 0x000fe20004000000 */
[----:B------:R-:W-:Y:S02]  /*a090*/  IMAD.SHL.U32 R4, R4, 0x800000, RZ ;  /* 0x0080000004047824 */ /* 0x000fe400078e00ff */
[----:B------:R-:W-:-:S04]  /*a0a0*/  FFMA R14, R15, 1.4426950216293334961, -R14 ;  /* 0x3fb8aa3b0f0e7823 */ /* 0x000fc8000000080e */
[----:B------:R-:W-:Y:S01]  /*a0b0*/  FFMA R19, R15, 1.925963033500011079e-08, R14 ;  /* 0x32a570600f137823 */ /* 0x000fe2000000000e */
[----:B------:R-:W-:Y:S01]  /*a0c0*/  IMAD.MOV.U32 R15, RZ, RZ, 0x3effffff ;  /* 0x3effffffff0f7424 */ /* 0x000fe200078e00ff */
[----:B------:R-:W-:-:S04]  /*a0d0*/  FSEL R14, R23, -0.00019574658654164522886, !P0 ;  /* 0xb94d4153170e7808 */ /* 0x000fc80004000000 */
[----:B------:R-:W0:Y:S01]  /*a0e0*/  MUFU.EX2 R19, R19 ;  /* 0x0000001300137308 */ /* 0x000e220000000800 */
[----:B------:R-:W-:Y:S01]  /*a0f0*/  FSEL R15, -R15, -0.16666662693023681641, !P0 ;  /* 0xbe2aaaa80f0f7808 */ /* 0x000fe20004000100 */
        /* <DEDUP_REMOVED lines=9> */
.L_x_64:
[----:B------:R-:W-:Y:S05]  /*a190*/  BSYNC.RECONVERGENT B0 ;  /* 0x0000000000007941 */ /* 0x000fea0003800200 */
.L_x_62:
[----:B------:R-:W1:Y:S01]  /*a1a0*/  LDCU UR5, c[0x3][0x58] ;  /* 0x00c00b00ff0577ac */ /* 0x000e620008000800 */
[----:B------:R-:W-:Y:S02]  /*a1b0*/  VIADD R12, R12, 0x1 ;  /* 0x000000010c0c7836 */ /* 0x000fe40000000000 */
[C---:B------:R-:W-:Y:S01]  /*a1c0*/  FMUL R4, R14.reuse, R10 ;  /* 0x0000000a0e047220 */ /* 0x040fe20000400000 */
[----:B------:R-:W-:-:S03]  /*a1d0*/  FMUL R5, R14, R11 ;  /* 0x0000000b0e057220 */ /* 0x000fc60000400000 */
[C---:B------:R-:W-:Y:S01]  /*a1e0*/  FFMA R11, R13.reuse, R11, -R4 ;  /* 0x0000000b0d0b7223 */ /* 0x040fe20000000804 */
[----:B------:R-:W-:Y:S01]  /*a1f0*/  FFMA R10, R13, R10, R5 ;  /* 0x0000000a0d0a7223 */ /* 0x000fe20000000005 */
[----:B-1----:R-:W-:-:S04]  /*a200*/  UISETP.LT.AND UP0, UPT, UR5, 0x1, UPT ;  /* 0x000000010500788c */ /* 0x002fc8000bf01270 */
[----:B------:R-:W-:-:S06]  /*a210*/  USEL UR5, UR5, 0x1, !UP0 ;  /* 0x0000000105057887 */ /* 0x000fcc000c000000 */
[----:B------:R-:W-:-:S13]  /*a220*/  ISETP.NE.AND P0, PT, R12, UR5, PT ;  /* 0x000000050c007c0c */ /* 0x000fda000bf05270 */
[----:B------:R-:W-:Y:S05]  /*a230*/  @P0 BRA `(.L_x_86) ;  /* 0xffffffd8007c0947 */ /* 0x000fea000383ffff */
.L_x_56:
[C---:B------:R-:W-:Y:S01]  /*a240*/  FMUL R4, R8.reuse, R10 ;  /* 0x0000000a08047220 */ /* 0x040fe20000400000 */
[-C--:B------:R-:W-:Y:S01]  /*a250*/  FMUL R5, R8, R11.reuse ;  /* 0x0000000b08057220 */ /* 0x080fe20000400000 */
[----:B------:R-:W-:Y:S02]  /*a260*/  FMUL R7, RZ, -R6 ;  /* 0x80000006ff077220 */ /* 0x000fe40000400000 */
[C---:B------:R-:W-:Y:S01]  /*a270*/  FFMA R4, R9.reuse, R11, R4 ;  /* 0x0000000b09047223 */ /* 0x040fe20000000004 */
[----:B------:R-:W-:Y:S02]  /*a280*/  FFMA R5, R9, R10, -R5 ;  /* 0x0000000a09057223 */ /* 0x000fe40000000805 */
[----:B------:R-:W1:Y:S01]  /*a290*/  LDC.64 R8, c[0x4][0x40] ;  /* 0x01001000ff087b82 */ /* 0x000e620000000a00 */
[----:B------:R-:W-:-:S04]  /*a2a0*/  FMUL R4, R4, R7 ;  /* 0x0000000704047220 */ /* 0x000fc80000400000 */
[----:B------:R-:W-:-:S06]  /*a2b0*/  FFMA R4, R5, R6, R4 ;  /* 0x0000000605047223 */ /* 0x000fcc0000000004 */
[----:B------:R-:W1:Y:S02]  /*a2c0*/  F2F.F64.F32 R4, R4 ;  /* 0x0000000400047310 */ /* 0x000e640000201800 */
[----:B-1----:R1:W-:Y:S01]  /*a2d0*/  REDG.E.ADD.F64.RN.STRONG.GPU desc[UR8][R8.64], R4 ;  /* 0x00000004080079a6 */ /* 0x0023e2000c12ff08 */
[----:B------:R-:W-:-:S04]  /*a2e0*/  UIADD3 UR4, UPT, UPT, UR4, 0x1, URZ ;  /* 0x0000000104047890 */ /* 0x000fc8000fffe0ff */
[----:B------:R-:W-:-:S09]  /*a2f0*/  UISETP.NE.AND UP0, UPT, UR4, 0x20, UPT ;  /* 0x000000200400788c */ /* 0x000fd2000bf05270 */
[----:B-1----:R-:W-:Y:S05]  /*a300*/  BRA.U UP0, `(.L_x_87) ;  /* 0xffffffa900d47547 */ /* 0x002fea000b83ffff */
[----:B------:R-:W-:Y:S05]  /*a310*/  EXIT ;  /* 0x000000000000794d */ /* 0x000fea0003800000 */
.L_x_88:
[----:B------:R-:W-:-:S00]  /*a320*/  BRA `(.L_x_88) ;  /* 0xfffffffc00fc7947 */ /* 0x000fc0000383ffff */
[----:B------:R-:W-:-:S00]  /*a330*/  NOP ;  /* 0x0000000000007918 */ /* 0x000fc00000000000 */
        /* <DEDUP_REMOVED lines=12> */
.L_x_89:


//--------------------- .nv.global.init           --------------------------
	.section	.nv.global.init,"aw",@progbits
	.align	4
.nv.global.init:
	.type		__cudart_i2opi_f,@object
	.size		__cudart_i2opi_f,(mrg32k3aM1SubSeq - __cudart_i2opi_f)
__cudart_i2opi_f:
        /*0000*/ 	.byte	0x41, 0x90, 0x43, 0x3c, 0x99, 0x95, 0x62, 0xdb, 0xc0, 0xdd, 0x34, 0xf5, 0xd1, 0x57, 0x27, 0xfc
        /*0010*/ 	.byte	0x29, 0x15, 0x44, 0x4e, 0x6e, 0x83, 0xf9, 0xa2
	.type		mrg32k3aM1SubSeq,@object
	.size		mrg32k3aM1SubSeq,(mrg32k3aM2SubSeq - mrg32k3aM1SubSeq)
mrg32k3aM1SubSeq:
        /*0018*/ 	.byte	0x0b, 0xcc, 0xee, 0x04, 0x73, 0x29, 0x8b, 0x6f, 0xf6, 0x53, 0x03, 0xf6, 0x23, 0xf6, 0xea, 0xda
        /* <DEDUP_REMOVED lines=125> */
	.type		mrg32k3aM2SubSeq,@object
	.size		mrg32k3aM2SubSeq,(mrg32k3aM1 - mrg32k3aM2SubSeq)
mrg32k3aM2SubSeq:
        /* <DEDUP_REMOVED lines=126> */
	.type		mrg32k3aM1,@object
	.size		mrg32k3aM1,(mrg32k3aM1Seq - mrg32k3aM1)
mrg32k3aM1:
        /* <DEDUP_REMOVED lines=144> */
	.type		mrg32k3aM1Seq,@object
	.size		mrg32k3aM1Seq,(mrg32k3aM2 - mrg32k3aM1Seq)
mrg32k3aM1Seq:
        /* <DEDUP_REMOVED lines=144> */
	.type		mrg32k3aM2,@object
	.size		mrg32k3aM2,(mrg32k3aM2Seq - mrg32k3aM2)
mrg32k3aM2:
        /* <DEDUP_REMOVED lines=144> */
	.type		mrg32k3aM2Seq,@object
	.size		mrg32k3aM2Seq,(precalc_xorwow_matrix - mrg32k3aM2Seq)
mrg32k3aM2Seq:
        /* <DEDUP_REMOVED lines=144> */
	.type		precalc_xorwow_matrix,@object
	.size		precalc_xorwow_matrix,(precalc_xorwow_offset_matrix - precalc_xorwow_matrix)
precalc_xorwow_matrix:
        /* <DEDUP_REMOVED lines=6400> */
	.type		precalc_xorwow_offset_matrix,@object
	.size		precalc_xorwow_offset_matrix,(.L_1 - precalc_xorwow_offset_matrix)
precalc_xorwow_offset_matrix:
        /* <DEDUP_REMOVED lines=6400> */
.L_1:


//--------------------- .nv.shared.reserved.0     --------------------------
	.section	.nv.shared.reserved.0,"aw",@nobits
	.weak		__nv_reservedSMEM_offset_0_alias
	.size		__nv_reservedSMEM_offset_0_alias, 0, 64
	.other		__nv_reservedSMEM_offset_0_alias,@"STO_CUDA_RESERVED_SHARED STV_DEFAULT"
__nv_reservedSMEM_offset_0_alias:
	.zero		0
	.zero		64


//--------------------- .nv.global                --------------------------
	.section	.nv.global,"aw",@nobits
	.align	8
.nv.global:
	.type		d_total,@object
	.size		d_total,(_ZN33_INTERNAL_9809ef1e_4_k_cu_d_total4cuda3std3__45__cpo5crendE - d_total)
d_total:
	.zero		8
	.type		_ZN33_INTERNAL_9809ef1e_4_k_cu_d_total4cuda3std3__45__cpo5crendE,@object
	.size		_ZN33_INTERNAL_9809ef1e_4_k_cu_d_total4cuda3std3__45__cpo5crendE,(_ZN33_INTERNAL_9809ef1e_4_k_cu_d_total4cuda3std6ranges3__45__cpo5cdataE - _ZN33_INTERNAL_9809ef1e_4_k_cu_d_total4cuda3std3__45__cpo5crendE)
_ZN33_INTERNAL_9809ef1e_4_k_cu_d_total4cuda3std3__45__cpo5crendE:
	.zero		1
	.type		_ZN33_INTERNAL_9809ef1e_4_k_cu_d_total4cuda3std6ranges3__45__cpo5cdataE,@object
	.size		_ZN33_INTERNAL_9809ef1e_4_k_cu_d_total4cuda3std6ranges3__45__cpo5cdataE,(_ZN33_INTERNAL_9809ef1e_4_k_cu_d_total4cuda3std6ranges3__45__cpo3endE - _ZN33_INTERNAL_9809ef1e_4_k_cu_d_total4cuda3std6ranges3__45__cpo5cdataE)
_ZN33_INTERNAL_9809ef1e_4_k_cu_d_total4cuda3std6ranges3__45__cpo5cdataE:
	.zero		1
	.type		_ZN33_INTERNAL_9809ef1e_4_k_cu_d_total4cuda3std6ranges3__45__cpo3endE,@object
	.size		_ZN33_INTERNAL_9809ef1e_4_k_cu_d_total4cuda3std6ranges3__45__cpo3endE,(_ZN33_INTERNAL_9809ef1e_4_k_cu_d_total4cuda3std3__420unreachable_sentinelE - _ZN33_INTERNAL_9809ef1e_4_k_cu_d_total4cuda3std6ranges3__45__cpo3endE)
_ZN33_INTERNAL_9809ef1e_4_k_cu_d_total4cuda3std6ranges3__45__cpo3endE:
	.zero		1
	.type		_ZN33_INTERNAL_9809ef1e_4_k_cu_d_total4cuda3std3__420unreachable_sentinelE,@object
	.size		_ZN33_INTERNAL_9809ef1e_4_k_cu_d_total4cuda3std3__420unreachable_sentinelE,(_ZN33_INTERNAL_9809ef1e_4_k_cu_d_total6thrust24THRUST_300001_SM_1000_NS6system6detail10sequential3seqE - _ZN33_INTERNAL_9809ef1e_4_k_cu_d_total4cuda3std3__420unreachable_sentinelE)
_ZN33_INTERNAL_9809ef1e_4_k_cu_d_total4cuda3std3__420unreachable_sentinelE:
	.zero		1
	.type		_ZN33_INTERNAL_9809ef1e_4_k_cu_d_total6thrust24THRUST_300001_SM_1000_NS6system6detail10sequential3seqE,@object
	.size		_ZN33_INTERNAL_9809ef1e_4_k_cu_d_total6thrust24THRUST_300001_SM_1000_NS6system6detail10sequential3seqE,(_ZN33_INTERNAL_9809ef1e_4_k_cu_d_total4cuda3std3__45__cpo4cendE - _ZN33_INTERNAL_9809ef1e_4_k_cu_d_total6thrust24THRUST_300001_SM_1000_NS6system6detail10sequential3seqE)
_ZN33_INTERNAL_9809ef1e_4_k_cu_d_total6thrust24THRUST_300001_SM_1000_NS6system6detail10sequential3seqE:
	.zero		1
	.type		_ZN33_INTERNAL_9809ef1e_4_k_cu_d_total4cuda3std3__45__cpo4cendE,@object
	.size		_ZN33_INTERNAL_9809ef1e_4_k_cu_d_total4cuda3std3__45__cpo4cendE,(_ZN33_INTERNAL_9809ef1e_4_k_cu_d_total4cuda3std6ranges3__45__cpo9iter_swapE - _ZN33_INTERNAL_9809ef1e_4_k_cu_d_total4cuda3std3__45__cpo4cendE)
_ZN33_INTERNAL_9809ef1e_4_k_cu_d_total4cuda3std3__45__cpo4cendE:
	.zero		1
	.type		_ZN33_INTERNAL_9809ef1e_4_k_cu_d_total4cuda3std6ranges3__45__cpo9iter_swapE,@object
	.size		_ZN33_INTERNAL_9809ef1e_4_k_cu_d_total4cuda3std6ranges3__45__cpo9iter_swapE,(_ZN33_INTERNAL_9809ef1e_4_k_cu_d_total4cuda3std3__419piecewise_constructE - _ZN33_INTERNAL_9809ef1e_4_k_cu_d_total4cuda3std6ranges3__45__cpo9iter_swapE)
_ZN33_INTERNAL_9809ef1e_4_k_cu_d_total4cuda3std6ranges3__45__cpo9iter_swapE:
	.zero		1
	.type		_ZN33_INTERNAL_9809ef1e_4_k_cu_d_total4cuda3std3__419piecewise_constructE,@object
	.size		_ZN33_INTERNAL_9809ef1e_4_k_cu_d_total4cuda3std3__419piecewise_constructE,(_ZN33_INTERNAL_9809ef1e_4_k_cu_d_total4cuda3std6ranges3__45__cpo5ssizeE - _ZN33_INTERNAL_9809ef1e_4_k_cu_d_total4cuda3std3__419piecewise_constructE)
_ZN33_INTERNAL_9809ef1e_4_k_cu_d_total4cuda3std3__419piecewise_constructE:
	.zero		1
	.type		_ZN33_INTERNAL_9809ef1e_4_k_cu_d_total4cuda3std6ranges3__45__cpo5ssizeE,@object
	.size		_ZN33_INTERNAL_9809ef1e_4_k_cu_d_total4cuda3std6ranges3__45__cpo5ssizeE,(_ZN33_INTERNAL_9809ef1e_4_k_cu_d_total4cuda3std3__45__cpo3endE - _ZN33_INTERNAL_9809ef1e_4_k_cu_d_total4cuda3std6ranges3__45__cpo5ssizeE)
_ZN33_INTERNAL_9809ef1e_4_k_cu_d_total4cuda3std6ranges3__45__cpo5ssizeE:
	.zero		1
	.type		_ZN33_INTERNAL_9809ef1e_4_k_cu_d_total4cuda3std3__45__cpo3endE,@object
	.size		_ZN33_INTERNAL_9809ef1e_4_k_cu_d_total4cuda3std3__45__cpo3endE,(_ZN33_INTERNAL_9809ef1e_4_k_cu_d_total4cuda3std6ranges3__45__cpo4cendE - _ZN33_INTERNAL_9809ef1e_4_k_cu_d_total4cuda3std3__45__cpo3endE)
_ZN33_INTERNAL_9809ef1e_4_k_cu_d_total4cuda3std3__45__cpo3endE:
	.zero		1
	.type		_ZN33_INTERNAL_9809ef1e_4_k_cu_d_total4cuda3std6ranges3__45__cpo4cendE,@object
	.size		_ZN33_INTERNAL_9809ef1e_4_k_cu_d_total4cuda3std6ranges3__45__cpo4cendE,(_ZN33_INTERNAL_9809ef1e_4_k_cu_d_total4cuda3std3__45__cpo4rendE - _ZN33_INTERNAL_9809ef1e_4_k_cu_d_total4cuda3std6ranges3__45__cpo4cendE)
_ZN33_INTERNAL_9809ef1e_4_k_cu_d_total4cuda3std6ranges3__45__cpo4cendE:
	.zero		1
	.type		_ZN33_INTERNAL_9809ef1e_4_k_cu_d_total4cuda3std3__45__cpo4rendE,@object
	.size		_ZN33_INTERNAL_9809ef1e_4_k_cu_d_total4cuda3std3__45__cpo4rendE,(_ZN33_INTERNAL_9809ef1e_4_k_cu_d_total4cuda3std6ranges3__45__cpo4prevE - _ZN33_INTERNAL_9809ef1e_4_k_cu_d_total4cuda3std3__45__cpo4rendE)
_ZN33_INTERNAL_9809ef1e_4_k_cu_d_total4cuda3std3__45__cpo4rendE:
	.zero		1
	.type		_ZN33_INTERNAL_9809ef1e_4_k_cu_d_total4cuda3std6ranges3__45__cpo4prevE,@object
	.size		_ZN33_INTERNAL_9809ef1e_4_k_cu_d_total4cuda3std6ranges3__45__cpo4prevE,(_ZN33_INTERNAL_9809ef1e_4_k_cu_d_total4cuda3std6ranges3__45__cpo9iter_moveE - _ZN33_INTERNAL_9809ef1e_4_k_cu_d_total4cuda3std6ranges3__45__cpo4prevE)
_ZN33_INTERNAL_9809ef1e_4_k_cu_d_total4cuda3std6ranges3__45__cpo4prevE:
	.zero		1
	.type		_ZN33_INTERNAL_9809ef1e_4_k_cu_d_total4cuda3std6ranges3__45__cpo9iter_moveE,@object
	.size		_ZN33_INTERNAL_9809ef1e_4_k_cu_d_total4cuda3std6ranges3__45__cpo9iter_moveE,(_ZN33_INTERNAL_9809ef1e_4_k_cu_d_total4cuda3std3__48in_placeE - _ZN33_INTERNAL_9809ef1e_4_k_cu_d_total4cuda3std6ranges3__45__cpo9iter_moveE)
_ZN33_INTERNAL_9809ef1e_4_k_cu_d_total4cuda3std6ranges3__45__cpo9iter_moveE:
	.zero		1
	.type		_ZN33_INTERNAL_9809ef1e_4_k_cu_d_total4cuda3std3__48in_placeE,@object
	.size		_ZN33_INTERNAL_9809ef1e_4_k_cu_d_total4cuda3std3__48in_placeE,(_ZN33_INTERNAL_9809ef1e_4_k_cu_d_total4cuda3std6ranges3__45__cpo8distanceE - _ZN33_INTERNAL_9809ef1e_4_k_cu_d_total4cuda3std3__48in_placeE)
_ZN33_INTERNAL_9809ef1e_4_k_cu_d_total4cuda3std3__48in_placeE:
	.zero		1
	.type		_ZN33_INTERNAL_9809ef1e_4_k_cu_d_total4cuda3std6ranges3__45__cpo8distanceE,@object
	.size		_ZN33_INTERNAL_9809ef1e_4_k_cu_d_total4cuda3std6ranges3__45__cpo8distanceE,(_ZN33_INTERNAL_9809ef1e_4_k_cu_d_total4cuda3std3__45__cpo6cbeginE - _ZN33_INTERNAL_9809ef1e_4_k_cu_d_total4cuda3std6ranges3__45__cpo8distanceE)
_ZN33_INTERNAL_9809ef1e_4_k_cu_d_total4cuda3std6ranges3__45__cpo8distanceE:
	.zero		1
	.type		_ZN33_INTERNAL_9809ef1e_4_k_cu_d_total4cuda3std3__45__cpo6cbeginE,@object
	.size		_ZN33_INTERNAL_9809ef1e_4_k_cu_d_total4cuda3std3__45__cpo6cbeginE,(_ZN33_INTERNAL_9809ef1e_4_k_cu_d_total4cuda3std6ranges3__45__cpo7advanceE - _ZN33_INTERNAL_9809ef1e_4_k_cu_d_total4cuda3std3__45__cpo6cbeginE)
_ZN33_INTERNAL_9809ef1e_4_k_cu_d_total4cuda3std3__45__cpo6cbeginE:
	.zero		1
	.type		_ZN33_INTERNAL_9809ef1e_4_k_cu_d_total4cuda3std6ranges3__45__cpo7advanceE,@object
	.size		_ZN33_INTERNAL_9809ef1e_4_k_cu_d_total4cuda3std6ranges3__45__cpo7advanceE,(_ZN33_INTERNAL_9809ef1e_4_k_cu_d_total4cuda3std3__45__cpo7crbeginE - _ZN33_INTERNAL_9809ef1e_4_k_cu_d_total4cuda3std6ranges3__45__cpo7advanceE)
_ZN33_INTERNAL_9809ef1e_4_k_cu_d_total4cuda3std6ranges3__45__cpo7advanceE:
	.zero		1
	.type		_ZN33_INTERNAL_9809ef1e_4_k_cu_d_total4cuda3std3__45__cpo7crbeginE,@object
	.size		_ZN33_INTERNAL_9809ef1e_4_k_cu_d_total4cuda3std3__45__cpo7crbeginE,(_ZN33_INTERNAL_9809ef1e_4_k_cu_d_total4cuda3std6ranges3__45__cpo4dataE - _ZN33_INTERNAL_9809ef1e_4_k_cu_d_total4cuda3std3__45__cpo7crbeginE)
_ZN33_INTERNAL_9809ef1e_4_k_cu_d_total4cuda3std3__45__cpo7crbeginE:
	.zero		1
	.type		_ZN33_INTERNAL_9809ef1e_4_k_cu_d_total4cuda3std6ranges3__45__cpo4dataE,@object
	.size		_ZN33_INTERNAL_9809ef1e_4_k_cu_d_total4cuda3std6ranges3__45__cpo4dataE,(_ZN33_INTERNAL_9809ef1e_4_k_cu_d_total4cuda3std6ranges3__45__cpo5beginE - _ZN33_INTERNAL_9809ef1e_4_k_cu_d_total4cuda3std6ranges3__45__cpo4dataE)
_ZN33_INTERNAL_9809ef1e_4_k_cu_d_total4cuda3std6ranges3__45__cpo4dataE:
	.zero		1
	.type		_ZN33_INTERNAL_9809ef1e_4_k_cu_d_total4cuda3std6ranges3__45__cpo5beginE,@object
	.size		_ZN33_INTERNAL_9809ef1e_4_k_cu_d_total4cuda3std6ranges3__45__cpo5beginE,(_ZN33_INTERNAL_9809ef1e_4_k_cu_d_total4cuda3std3__435_GLOBAL__N__9809ef1e_4_k_cu_d_total6ignoreE - _ZN33_INTERNAL_9809ef1e_4_k_cu_d_total4cuda3std6ranges3__45__cpo5beginE)
_ZN33_INTERNAL_9809ef1e_4_k_cu_d_total4cuda3std6ranges3__45__cpo5beginE:
	.zero		1
	.type		_ZN33_INTERNAL_9809ef1e_4_k_cu_d_total4cuda3std3__435_GLOBAL__N__9809ef1e_4_k_cu_d_total6ignoreE,@object
	.size		_ZN33_INTERNAL_9809ef1e_4_k_cu_d_total4cuda3std3__435_GLOBAL__N__9809ef1e_4_k_cu_d_total6ignoreE,(_ZN33_INTERNAL_9809ef1e_4_k_cu_d_total4cuda3std6ranges3__45__cpo4sizeE - _ZN33_INTERNAL_9809ef1e_4_k_cu_d_total4cuda3std3__435_GLOBAL__N__9809ef1e_4_k_cu_d_total6ignoreE)
_ZN33_INTERNAL_9809ef1e_4_k_cu_d_total4cuda3std3__435_GLOBAL__N__9809ef1e_4_k_cu_d_total6ignoreE:
	.zero		1
	.type		_ZN33_INTERNAL_9809ef1e_4_k_cu_d_total4cuda3std6ranges3__45__cpo4sizeE,@object
	.size		_ZN33_INTERNAL_9809ef1e_4_k_cu_d_total4cuda3std6ranges3__45__cpo4sizeE,(_ZN33_INTERNAL_9809ef1e_4_k_cu_d_total4cuda3std3__45__cpo5beginE - _ZN33_INTERNAL_9809ef1e_4_k_cu_d_total4cuda3std6ranges3__45__cpo4sizeE)
_ZN33_INTERNAL_9809ef1e_4_k_cu_d_total4cuda3std6ranges3__45__cpo4sizeE:
	.zero		1
	.type		_ZN33_INTERNAL_9809ef1e_4_k_cu_d_total4cuda3std3__45__cpo5beginE,@object
	.size		_ZN33_INTERNAL_9809ef1e_4_k_cu_d_total4cuda3std3__45__cpo5beginE,(_ZN33_INTERNAL_9809ef1e_4_k_cu_d_total4cuda3std6ranges3__45__cpo6cbeginE - _ZN33_INTERNAL_9809ef1e_4_k_cu_d_total4cuda3std3__45__cpo5beginE)
_ZN33_INTERNAL_9809ef1e_4_k_cu_d_total4cuda3std3__45__cpo5beginE:
	.zero		1
	.type		_ZN33_INTERNAL_9809ef1e_4_k_cu_d_total4cuda3std6ranges3__45__cpo6cbeginE,@object
	.size		_ZN33_INTERNAL_9809ef1e_4_k_cu_d_total4cuda3std6ranges3__45__cpo6cbeginE,(_ZN33_INTERNAL_9809ef1e_4_k_cu_d_total4cuda3std3__45__cpo6rbeginE - _ZN33_INTERNAL_9809ef1e_4_k_cu_d_total4cuda3std6ranges3__45__cpo6cbeginE)
_ZN33_INTERNAL_9809ef1e_4_k_cu_d_total4cuda3std6ranges3__45__cpo6cbeginE:
	.zero		1
	.type		_ZN33_INTERNAL_9809ef1e_4_k_cu_d_total4cuda3std3__45__cpo6rbeginE,@object
	.size		_ZN33_INTERNAL_9809ef1e_4_k_cu_d_total4cuda3std3__45__cpo6rbeginE,(_ZN33_INTERNAL_9809ef1e_4_k_cu_d_total4cuda3std6ranges3__45__cpo4nextE - _ZN33_INTERNAL_9809ef1e_4_k_cu_d_total4cuda3std3__45__cpo6rbeginE)
_ZN33_INTERNAL_9809ef1e_4_k_cu_d_total4cuda3std3__45__cpo6rbeginE:
	.zero		1
	.type		_ZN33_INTERNAL_9809ef1e_4_k_cu_d_total4cuda3std6ranges3__45__cpo4nextE,@object
	.size		_ZN33_INTERNAL_9809ef1e_4_k_cu_d_total4cuda3std6ranges3__45__cpo4nextE,(_ZN33_INTERNAL_9809ef1e_4_k_cu_d_total4cuda3std6ranges3__45__cpo4swapE - _ZN33_INTERNAL_9809ef1e_4_k_cu_d_total4cuda3std6ranges3__45__cpo4nextE)
_ZN33_INTERNAL_9809ef1e_4_k_cu_d_total4cuda3std6ranges3__45__cpo4nextE:
	.zero		1
	.type		_ZN33_INTERNAL_9809ef1e_4_k_cu_d_total4cuda3std6ranges3__45__cpo4swapE,@object
	.size		_ZN33_INTERNAL_9809ef1e_4_k_cu_d_total4cuda3std6ranges3__45__cpo4swapE,(.L_28 - _ZN33_INTERNAL_9809ef1e_4_k_cu_d_total4cuda3std6ranges3__45__cpo4swapE)
_ZN33_INTERNAL_9809ef1e_4_k_cu_d_total4cuda3std6ranges3__45__cpo4swapE:
	.zero		1
.L_28:


//--------------------- .nv.constant0._Z6samplei  --------------------------
	.section	.nv.constant0._Z6samplei,"a",@progbits
	.sectionflags	@""
	.align	4
.nv.constant0._Z6samplei:
	.zero		900


//--------------------- SYMBOLS --------------------------

	.type		.nv.reservedSmem.offset0,@object
	.size		.nv.reservedSmem.offset0,0x4
